//
// Generated by NVIDIA NVVM Compiler
//
// Compiler Build ID: CL-36424714
// Cuda compilation tools, release 13.0, V13.0.88
// Based on NVVM 20.0.0
//

.version 9.0
.target sm_100
.address_size 64

	// .globl	_Z21semi_local_gpu_withifPKiiS0_iPiii

.visible .entry _Z21semi_local_gpu_withifPKiiS0_iPiii(
	.param .u64 .ptr .align 1 _Z21semi_local_gpu_withifPKiiS0_iPiii_param_0,
	.param .u32 _Z21semi_local_gpu_withifPKiiS0_iPiii_param_1,
	.param .u64 .ptr .align 1 _Z21semi_local_gpu_withifPKiiS0_iPiii_param_2,
	.param .u32 _Z21semi_local_gpu_withifPKiiS0_iPiii_param_3,
	.param .u64 .ptr .align 1 _Z21semi_local_gpu_withifPKiiS0_iPiii_param_4,
	.param .u32 _Z21semi_local_gpu_withifPKiiS0_iPiii_param_5,
	.param .u32 _Z21semi_local_gpu_withifPKiiS0_iPiii_param_6
)
{
	.reg .pred 	%p<46>;
	.reg .b32 	%r<157>;
	.reg .b64 	%rd<65>;

	ld.param.u32 	%r66, [_Z21semi_local_gpu_withifPKiiS0_iPiii_param_1];
	ld.param.u64 	%rd8, [_Z21semi_local_gpu_withifPKiiS0_iPiii_param_2];
	ld.param.u32 	%r67, [_Z21semi_local_gpu_withifPKiiS0_iPiii_param_3];
	ld.param.u64 	%rd9, [_Z21semi_local_gpu_withifPKiiS0_iPiii_param_4];
	ld.param.u32 	%r68, [_Z21semi_local_gpu_withifPKiiS0_iPiii_param_5];
	ld.param.u32 	%r69, [_Z21semi_local_gpu_withifPKiiS0_iPiii_param_6];
	cvta.to.global.u64 	%rd1, %rd9;
	cvta.to.global.u64 	%rd2, %rd8;
	add.s32 	%r1, %r66, -1;
	sub.s32 	%r2, %r67, %r1;
	mov.u32 	%r3, %ctaid.x;
	mov.u32 	%r72, %ntid.x;
	mul.lo.s32 	%r4, %r3, %r72;
	mov.u32 	%r5, %tid.x;
	add.s32 	%r6, %r4, %r5;
	// begin inline asm
	mov.u32 %r70, %envreg2;
	// end inline asm
	cvt.u64.u32 	%rd10, %r70;
	// begin inline asm
	mov.u32 %r71, %envreg1;
	// end inline asm
	cvt.u64.u32 	%rd11, %r71;
	shl.b64 	%rd12, %rd11, 32;
	or.b64  	%rd3, %rd12, %rd10;
	setp.lt.s32 	%p1, %r68, 1;
	@%p1 bra 	$L__BB0_41;
	add.s32 	%r7, %r67, %r66;
	and.b32  	%r8, %r68, 7;
	setp.lt.u32 	%p2, %r68, 8;
	mov.b32 	%r153, 0;
	@%p2 bra 	$L__BB0_20;
	and.b32  	%r153, %r68, 2147483640;
	neg.s32 	%r151, %r153;
	add.s32 	%r74, %r5, %r69;
	add.s32 	%r150, %r74, %r4;
	shl.b32 	%r12, %r69, 3;
	shl.b32 	%r75, %r69, 1;
	add.s32 	%r149, %r6, %r75;
	mad.lo.s32 	%r148, %r69, 3, %r6;
	shl.b32 	%r76, %r69, 2;
	add.s32 	%r147, %r6, %r76;
	mad.lo.s32 	%r146, %r69, 5, %r6;
	mad.lo.s32 	%r145, %r69, 6, %r6;
	mad.lo.s32 	%r144, %r69, 7, %r6;
	mov.u32 	%r143, %r6;
$L__BB0_3:
	.pragma "nounroll";
	setp.ge.u32 	%p3, %r143, %r7;
	@%p3 bra 	$L__BB0_5;
	mul.wide.s32 	%rd13, %r143, 4;
	add.s64 	%rd14, %rd1, %rd13;
	st.global.u32 	[%rd14], %r143;
$L__BB0_5:
	setp.ge.u32 	%p4, %r150, %r7;
	@%p4 bra 	$L__BB0_7;
	mul.wide.s32 	%rd15, %r150, 4;
	add.s64 	%rd16, %rd1, %rd15;
	st.global.u32 	[%rd16], %r150;
$L__BB0_7:
	setp.ge.u32 	%p5, %r149, %r7;
	@%p5 bra 	$L__BB0_9;
	mul.wide.s32 	%rd17, %r149, 4;
	add.s64 	%rd18, %rd1, %rd17;
	st.global.u32 	[%rd18], %r149;
$L__BB0_9:
	setp.ge.u32 	%p6, %r148, %r7;
	@%p6 bra 	$L__BB0_11;
	mul.wide.s32 	%rd19, %r148, 4;
	add.s64 	%rd20, %rd1, %rd19;
	st.global.u32 	[%rd20], %r148;
$L__BB0_11:
	setp.ge.u32 	%p7, %r147, %r7;
	@%p7 bra 	$L__BB0_13;
	mul.wide.s32 	%rd21, %r147, 4;
	add.s64 	%rd22, %rd1, %rd21;
	st.global.u32 	[%rd22], %r147;
$L__BB0_13:
	setp.ge.u32 	%p8, %r146, %r7;
	@%p8 bra 	$L__BB0_15;
	mul.wide.s32 	%rd23, %r146, 4;
	add.s64 	%rd24, %rd1, %rd23;
	st.global.u32 	[%rd24], %r146;
$L__BB0_15:
	setp.ge.u32 	%p9, %r145, %r7;
	@%p9 bra 	$L__BB0_17;
	mul.wide.s32 	%rd25, %r145, 4;
	add.s64 	%rd26, %rd1, %rd25;
	st.global.u32 	[%rd26], %r145;
$L__BB0_17:
	setp.ge.u32 	%p10, %r144, %r7;
	@%p10 bra 	$L__BB0_19;
	mul.wide.s32 	%rd27, %r144, 4;
	add.s64 	%rd28, %rd1, %rd27;
	st.global.u32 	[%rd28], %r144;
$L__BB0_19:
	add.s32 	%r151, %r151, 8;
	add.s32 	%r150, %r150, %r12;
	add.s32 	%r149, %r149, %r12;
	add.s32 	%r148, %r148, %r12;
	add.s32 	%r147, %r147, %r12;
	add.s32 	%r146, %r146, %r12;
	add.s32 	%r145, %r145, %r12;
	add.s32 	%r144, %r144, %r12;
	add.s32 	%r143, %r143, %r12;
	setp.ne.s32 	%p11, %r151, 0;
	@%p11 bra 	$L__BB0_3;
$L__BB0_20:
	setp.eq.s32 	%p12, %r8, 0;
	@%p12 bra 	$L__BB0_41;
	and.b32  	%r38, %r68, 3;
	setp.lt.u32 	%p13, %r8, 4;
	@%p13 bra 	$L__BB0_31;
	mad.lo.s32 	%r39, %r153, %r69, %r6;
	setp.ge.u32 	%p14, %r39, %r7;
	@%p14 bra 	$L__BB0_24;
	mul.wide.s32 	%rd29, %r39, 4;
	add.s64 	%rd30, %rd1, %rd29;
	st.global.u32 	[%rd30], %r39;
$L__BB0_24:
	add.s32 	%r40, %r39, %r69;
	setp.ge.u32 	%p15, %r40, %r7;
	@%p15 bra 	$L__BB0_26;
	mul.wide.s32 	%rd31, %r40, 4;
	add.s64 	%rd32, %rd1, %rd31;
	st.global.u32 	[%rd32], %r40;
$L__BB0_26:
	add.s32 	%r41, %r40, %r69;
	setp.ge.u32 	%p16, %r41, %r7;
	@%p16 bra 	$L__BB0_28;
	mul.wide.s32 	%rd33, %r41, 4;
	add.s64 	%rd34, %rd1, %rd33;
	st.global.u32 	[%rd34], %r41;
$L__BB0_28:
	add.s32 	%r42, %r41, %r69;
	setp.ge.u32 	%p17, %r42, %r7;
	@%p17 bra 	$L__BB0_30;
	mul.wide.s32 	%rd35, %r42, 4;
	add.s64 	%rd36, %rd1, %rd35;
	st.global.u32 	[%rd36], %r42;
$L__BB0_30:
	add.s32 	%r153, %r153, 4;
$L__BB0_31:
	setp.eq.s32 	%p18, %r38, 0;
	@%p18 bra 	$L__BB0_41;
	setp.eq.s32 	%p19, %r38, 1;
	@%p19 bra 	$L__BB0_38;
	mad.lo.s32 	%r45, %r153, %r69, %r6;
	setp.ge.u32 	%p20, %r45, %r7;
	@%p20 bra 	$L__BB0_35;
	mul.wide.s32 	%rd37, %r45, 4;
	add.s64 	%rd38, %rd1, %rd37;
	st.global.u32 	[%rd38], %r45;
$L__BB0_35:
	add.s32 	%r46, %r45, %r69;
	setp.ge.u32 	%p21, %r46, %r7;
	@%p21 bra 	$L__BB0_37;
	mul.wide.s32 	%rd39, %r46, 4;
	add.s64 	%rd40, %rd1, %rd39;
	st.global.u32 	[%rd40], %r46;
$L__BB0_37:
	add.s32 	%r153, %r153, 2;
$L__BB0_38:
	and.b32  	%r77, %r68, 1;
	setp.eq.b32 	%p22, %r77, 1;
	not.pred 	%p23, %p22;
	@%p23 bra 	$L__BB0_41;
	mad.lo.s32 	%r49, %r153, %r69, %r6;
	setp.ge.u32 	%p24, %r49, %r7;
	@%p24 bra 	$L__BB0_41;
	mul.wide.s32 	%rd41, %r49, 4;
	add.s64 	%rd42, %rd1, %rd41;
	st.global.u32 	[%rd42], %r49;
$L__BB0_41:
	setp.ne.s64 	%p25, %rd3, 0;
	@%p25 bra 	$L__BB0_43;
	// begin inline asm
	trap;
	// end inline asm
$L__BB0_43:
	add.s64 	%rd4, %rd3, 4;
	barrier.sync 	0;
	mov.u32 	%r78, %tid.y;
	add.s32 	%r79, %r5, %r78;
	mov.u32 	%r80, %tid.z;
	or.b32  	%r50, %r79, %r80;
	setp.ne.s32 	%p26, %r50, 0;
	@%p26 bra 	$L__BB0_46;
	mov.u32 	%r83, %nctaid.x;
	mov.u32 	%r84, %nctaid.y;
	mul.lo.s32 	%r85, %r83, %r84;
	mov.u32 	%r86, %nctaid.z;
	mul.lo.s32 	%r87, %r85, %r86;
	mov.u32 	%r88, %ctaid.y;
	add.s32 	%r89, %r3, %r88;
	mov.u32 	%r90, %ctaid.z;
	neg.s32 	%r91, %r90;
	setp.eq.s32 	%p27, %r89, %r91;
	sub.s32 	%r92, -2147483647, %r87;
	selp.b32 	%r82, %r92, 1, %p27;
	// begin inline asm
	atom.add.release.gpu.u32 %r81,[%rd4],%r82;
	// end inline asm
$L__BB0_45:
	// begin inline asm
	ld.acquire.gpu.u32 %r93,[%rd4];
	// end inline asm
	xor.b32  	%r94, %r93, %r81;
	setp.gt.s32 	%p28, %r94, -1;
	@%p28 bra 	$L__BB0_45;
$L__BB0_46:
	ld.param.u64 	%rd64, [_Z21semi_local_gpu_withifPKiiS0_iPiii_param_0];
	barrier.sync 	0;
	setp.lt.s32 	%p29, %r66, 2;
	not.b32 	%r95, %r6;
	add.s32 	%r96, %r66, %r95;
	cvta.to.global.u64 	%rd45, %rd64;
	mul.wide.s32 	%rd46, %r96, 4;
	add.s64 	%rd5, %rd45, %rd46;
	mul.wide.s32 	%rd47, %r6, 4;
	add.s64 	%rd6, %rd1, %rd47;
	@%p29 bra 	$L__BB0_52;
	add.s32 	%r52, %r67, %r66;
	add.s32 	%r53, %r66, -2;
	add.s32 	%r54, %r67, %r6;
	add.s32 	%r55, %r54, %r2;
	add.s32 	%r56, %r2, %r6;
	mov.u32 	%r98, %nctaid.x;
	mov.u32 	%r99, %nctaid.y;
	mul.lo.s32 	%r100, %r98, %r99;
	mov.u32 	%r101, %nctaid.z;
	mul.lo.s32 	%r102, %r100, %r101;
	mov.u32 	%r103, %ctaid.y;
	add.s32 	%r104, %r3, %r103;
	mov.u32 	%r105, %ctaid.z;
	neg.s32 	%r106, %r105;
	setp.eq.s32 	%p30, %r104, %r106;
	sub.s32 	%r107, -2147483647, %r102;
	selp.b32 	%r57, %r107, 1, %p30;
	mov.b32 	%r155, 0;
$L__BB0_48:
	setp.ge.u32 	%p31, %r6, %r52;
	@%p31 bra 	$L__BB0_65;
	sub.s32 	%r108, %r53, %r155;
	setp.lt.u32 	%p32, %r6, %r108;
	@%p32 bra 	$L__BB0_63;
	rem.u32 	%r109, %r6, %r67;
	ld.global.u32 	%r110, [%rd5];
	mul.wide.s32 	%rd48, %r109, 4;
	add.s64 	%rd49, %rd2, %rd48;
	ld.global.u32 	%r111, [%rd49];
	setp.ne.s32 	%p33, %r110, %r111;
	@%p33 bra 	$L__BB0_65;
	ld.global.u32 	%r112, [%rd1];
	st.global.u32 	[%rd6], %r112;
	rem.u32 	%r113, %r54, %r52;
	mul.wide.s32 	%rd50, %r113, 4;
	add.s64 	%rd51, %rd1, %rd50;
	st.global.u32 	[%rd51], %r112;
	bra.uni 	$L__BB0_65;
$L__BB0_52:
	setp.lt.s32 	%p39, %r2, 1;
	@%p39 bra 	$L__BB0_62;
	add.s32 	%r58, %r67, %r6;
	mov.u32 	%r124, %nctaid.x;
	mov.u32 	%r125, %nctaid.y;
	mul.lo.s32 	%r126, %r124, %r125;
	mov.u32 	%r127, %nctaid.z;
	mul.lo.s32 	%r128, %r126, %r127;
	mov.u32 	%r129, %ctaid.y;
	add.s32 	%r130, %r3, %r129;
	mov.u32 	%r131, %ctaid.z;
	neg.s32 	%r132, %r131;
	setp.eq.s32 	%p40, %r130, %r132;
	sub.s32 	%r133, -2147483647, %r128;
	selp.b32 	%r59, %r133, 1, %p40;
	mov.b32 	%r156, 0;
$L__BB0_54:
	add.s32 	%r134, %r156, %r6;
	ld.global.u32 	%r135, [%rd5];
	mul.wide.s32 	%rd58, %r134, 4;
	add.s64 	%rd59, %rd2, %rd58;
	ld.global.u32 	%r136, [%rd59];
	setp.ne.s32 	%p41, %r135, %r136;
	@%p41 bra 	$L__BB0_56;
	ld.global.u32 	%r137, [%rd1];
	st.global.u32 	[%rd6], %r137;
	add.s32 	%r138, %r58, %r156;
	mul.wide.s32 	%rd60, %r138, 4;
	add.s64 	%rd61, %rd1, %rd60;
	st.global.u32 	[%rd61], %r137;
$L__BB0_56:
	setp.ne.s64 	%p42, %rd3, 0;
	@%p42 bra 	$L__BB0_58;
	// begin inline asm
	trap;
	// end inline asm
$L__BB0_58:
	setp.ne.s32 	%p43, %r50, 0;
	barrier.sync 	0;
	@%p43 bra 	$L__BB0_61;
	// begin inline asm
	atom.add.release.gpu.u32 %r139,[%rd4],%r59;
	// end inline asm
$L__BB0_60:
	// begin inline asm
	ld.acquire.gpu.u32 %r141,[%rd4];
	// end inline asm
	xor.b32  	%r142, %r141, %r139;
	setp.gt.s32 	%p44, %r142, -1;
	@%p44 bra 	$L__BB0_60;
$L__BB0_61:
	barrier.sync 	0;
	add.s32 	%r156, %r156, 1;
	setp.ne.s32 	%p45, %r156, %r2;
	@%p45 bra 	$L__BB0_54;
$L__BB0_62:
	ret;
$L__BB0_63:
	add.s32 	%r114, %r56, %r155;
	ld.global.u32 	%r115, [%rd5];
	mul.wide.s32 	%rd52, %r114, 4;
	add.s64 	%rd53, %rd2, %rd52;
	ld.global.u32 	%r116, [%rd53];
	setp.ne.s32 	%p34, %r115, %r116;
	@%p34 bra 	$L__BB0_65;
	ld.global.u32 	%r117, [%rd1];
	st.global.u32 	[%rd6], %r117;
	add.s32 	%r118, %r55, %r155;
	mul.wide.s32 	%rd54, %r118, 4;
	add.s64 	%rd55, %rd1, %rd54;
	st.global.u32 	[%rd55], %r117;
$L__BB0_65:
	setp.ne.s64 	%p35, %rd3, 0;
	@%p35 bra 	$L__BB0_67;
	// begin inline asm
	trap;
	// end inline asm
$L__BB0_67:
	setp.ne.s32 	%p36, %r50, 0;
	barrier.sync 	0;
	@%p36 bra 	$L__BB0_70;
	// begin inline asm
	atom.add.release.gpu.u32 %r119,[%rd4],%r57;
	// end inline asm
$L__BB0_69:
	// begin inline asm
	ld.acquire.gpu.u32 %r121,[%rd4];
	// end inline asm
	xor.b32  	%r122, %r121, %r119;
	setp.gt.s32 	%p37, %r122, -1;
	@%p37 bra 	$L__BB0_69;
$L__BB0_70:
	barrier.sync 	0;
	add.s32 	%r155, %r155, 1;
	setp.eq.s32 	%p38, %r155, %r1;
	@%p38 bra 	$L__BB0_52;
	bra.uni 	$L__BB0_48;

}


// ===== COMPILED SASS (sm_100) =====

	.target	sm_100

	.elftype	@"ET_EXEC"


//--------------------- .note.nv.tkinfo           --------------------------
	.section	.note.nv.tkinfo,"",@"SHT_NOTE"
	.sectionflags	@"SHF_NOTE_NV_TKINFO"
	.tkinfo
        /*0018*/ 	.word	0x00000002
        /*0030*/ 	.string	""
        /*0030*/ 	.string	"ptxas"
        /*0030*/ 	.string	"Cuda compilation tools, release 13.0, V13.0.88"
        /*0030*/ 	.string	"Build cuda_13.0.r13.0/compiler.36424714_0"
        /*0030*/ 	.string	"-arch sm_100 -m 64 "



//--------------------- .note.nv.cuinfo           --------------------------
	.section	.note.nv.cuinfo,"",@"SHT_NOTE"
	.sectionflags	@"SHF_NOTE_NV_CUINFO"
        /*0018*/ 	.short	0x0002
        /*001a*/ 	.short	0x0064
        /*001c*/ 	.short	0x0082
	.zero		2


//--------------------- .nv.info                  --------------------------
	.section	.nv.info,"",@"SHT_CUDA_INFO"
	.align	4


	//----- nvinfo : EIATTR_REGCOUNT
	.align		4
        /*0000*/ 	.byte	0x04, 0x2f
        /*0002*/ 	.short	(.L_1 - .L_0)
	.align		4
.L_0:
        /*0004*/ 	.word	index@(_Z21semi_local_gpu_withifPKiiS0_iPiii)
        /*0008*/ 	.word	0x00000020


	//----- nvinfo : EIATTR_FRAME_SIZE
	.align		4
.L_1:
        /*000c*/ 	.byte	0x04, 0x11
        /*000e*/ 	.short	(.L_3 - .L_2)
	.align		4
.L_2:
        /*0010*/ 	.word	index@(_Z21semi_local_gpu_withifPKiiS0_iPiii)
        /*0014*/ 	.word	0x00000000


	//----- nvinfo : EIATTR_MIN_STACK_SIZE
	.align		4
.L_3:
        /*0018*/ 	.byte	0x04, 0x12
        /*001a*/ 	.short	(.L_5 - .L_4)
	.align		4
.L_4:
        /*001c*/ 	.word	index@(_Z21semi_local_gpu_withifPKiiS0_iPiii)
        /*0020*/ 	.word	0x00000000
.L_5:


//--------------------- .nv.compat                --------------------------
	.section	.nv.compat,"",@"SHT_CUDA_COMPAT_INFO"
	.align	4
        /*0000*/ 	.byte	0x02, 0x09, 0x00, 0x00, 0x02, 0x02, 0x01, 0x00, 0x02, 0x05, 0x05, 0x00, 0x03, 0x07, 0x01, 0x01
        /*0010*/ 	.byte	0x02, 0x03, 0x00, 0x00, 0x02, 0x06, 0x01, 0x00, 0x04, 0x0b, 0x08, 0x00, 0x09, 0x00, 0x00, 0x00
        /*0020*/ 	.byte	0x00, 0x00, 0x00, 0x00


//--------------------- .nv.info._Z21semi_local_gpu_withifPKiiS0_iPiii --------------------------
	.section	.nv.info._Z21semi_local_gpu_withifPKiiS0_iPiii,"",@"SHT_CUDA_INFO"
	.sectionflags	@""
	.align	4


	//----- nvinfo : EIATTR_CUDA_API_VERSION
	.align		4
        /*0000*/ 	.byte	0x04, 0x37
        /*0002*/ 	.short	(.L_7 - .L_6)
.L_6:
        /*0004*/ 	.word	0x00000082


	//----- nvinfo : EIATTR_KPARAM_INFO
	.align		4
.L_7:
        /*0008*/ 	.byte	0x04, 0x17
        /*000a*/ 	.short	(.L_9 - .L_8)
.L_8:
        /*000c*/ 	.word	0x00000000
        /*0010*/ 	.short	0x0006
        /*0012*/ 	.short	0x002c
        /*0014*/ 	.byte	0x00, 0xf0, 0x11, 0x00


	//----- nvinfo : EIATTR_KPARAM_INFO
	.align		4
.L_9:
        /*0018*/ 	.byte	0x04, 0x17
        /*001a*/ 	.short	(.L_11 - .L_10)
.L_10:
        /*001c*/ 	.word	0x00000000
        /*0020*/ 	.short	0x0005
        /*0022*/ 	.short	0x0028
        /*0024*/ 	.byte	0x00, 0xf0, 0x11, 0x00


	//----- nvinfo : EIATTR_KPARAM_INFO
	.align		4
.L_11:
        /*0028*/ 	.byte	0x04, 0x17
        /*002a*/ 	.short	(.L_13 - .L_12)
.L_12:
        /*002c*/ 	.word	0x00000000
        /*0030*/ 	.short	0x0004
        /*0032*/ 	.short	0x0020
        /*0034*/ 	.byte	0x00, 0xf5, 0x21, 0x00


	//----- nvinfo : EIATTR_KPARAM_INFO
	.align		4
.L_13:
        /*0038*/ 	.byte	0x04, 0x17
        /*003a*/ 	.short	(.L_15 - .L_14)
.L_14:
        /*003c*/ 	.word	0x00000000
        /*0040*/ 	.short	0x0003
        /*0042*/ 	.short	0x0018
        /*0044*/ 	.byte	0x00, 0xf0, 0x11, 0x00


	//----- nvinfo : EIATTR_KPARAM_INFO
	.align		4
.L_15:
        /*0048*/ 	.byte	0x04, 0x17
        /*004a*/ 	.short	(.L_17 - .L_16)
.L_16:
        /*004c*/ 	.word	0x00000000
        /*0050*/ 	.short	0x0002
        /*0052*/ 	.short	0x0010
        /*0054*/ 	.byte	0x00, 0xf5, 0x21, 0x00


	//----- nvinfo : EIATTR_KPARAM_INFO
	.align		4
.L_17:
        /*0058*/ 	.byte	0x04, 0x17
        /*005a*/ 	.short	(.L_19 - .L_18)
.L_18:
        /*005c*/ 	.word	0x00000000
        /*0060*/ 	.short	0x0001
        /*0062*/ 	.short	0x0008
        /*0064*/ 	.byte	0x00, 0xf0, 0x11, 0x00


	//----- nvinfo : EIATTR_KPARAM_INFO
	.align		4
.L_19:
        /*0068*/ 	.byte	0x04, 0x17
        /*006a*/ 	.short	(.L_21 - .L_20)
.L_20:
        /*006c*/ 	.word	0x00000000
        /*0070*/ 	.short	0x0000
        /*0072*/ 	.short	0x0000
        /*0074*/ 	.byte	0x00, 0xf5, 0x21, 0x00


	//----- nvinfo : EIATTR_SPARSE_MMA_MASK
	.align		4
.L_21:
        /*0078*/ 	.byte	0x03, 0x50
        /*007a*/ 	.short	0x0000


	//----- nvinfo : EIATTR_MAXREG_COUNT
	.align		4
        /*007c*/ 	.byte	0x03, 0x1b
        /*007e*/ 	.short	0x00ff


	//----- nvinfo : EIATTR_NUM_BARRIERS
	.align		4
        /*0080*/ 	.byte	0x02, 0x4c
        /*0082*/ 	.byte	0x01
	.zero		1


	//----- nvinfo : EIATTR_MERCURY_ISA_VERSION
	.align		4
        /*0084*/ 	.byte	0x03, 0x5f
        /*0086*/ 	.short	0x0101


	//----- nvinfo : EIATTR_INT_WARP_WIDE_INSTR_OFFSETS
	.align		4
        /*0088*/ 	.byte	0x04, 0x31
        /*008a*/ 	.short	(.L_23 - .L_22)


	//   ....[0]....
.L_22:
        /*008c*/ 	.word	0x00000980


	//   ....[1]....
        /*0090*/ 	.word	0x00000ac0


	//   ....[2]....
        /*0094*/ 	.word	0x00001270


	//   ....[3]....
        /*0098*/ 	.word	0x00001330


	//   ....[4]....
        /*009c*/ 	.word	0x000016f0


	//   ....[5]....
        /*00a0*/ 	.word	0x000017b0


	//----- nvinfo : EIATTR_COOP_GROUP_MASK_REGIDS
	.align		4
.L_23:
        /*00a4*/ 	.byte	0x04, 0x29
        /*00a6*/ 	.short	(.L_25 - .L_24)


	//   ....[0]....
.L_24:
        /*00a8*/ 	.word	0xffffffff


	//   ....[1]....
        /*00ac*/ 	.word	0xffffffff


	//   ....[2]....
        /*00b0*/ 	.word	0xffffffff


	//   ....[3]....
        /*00b4*/ 	.word	0xffffffff


	//   ....[4]....
        /*00b8*/ 	.word	0xffffffff


	//   ....[5]....
        /*00bc*/ 	.word	0xffffffff


	//   ....[6]....
        /*00c0*/ 	.word	0x05000011


	//   ....[7]....
        /*00c4*/ 	.word	0x05000011


	//   ....[8]....
        /*00c8*/ 	.word	0x05000011


	//   ....[9]....
        /*00cc*/ 	.word	0x05000011


	//   ....[10]....
        /*00d0*/ 	.word	0x05000011


	//----- nvinfo : EIATTR_COOP_GROUP_INSTR_OFFSETS
	.align		4
.L_25:
        /*00d4*/ 	.byte	0x04, 0x28
        /*00d6*/ 	.short	(.L_27 - .L_26)


	//   ....[0]....
.L_26:
        /*00d8*/ 	.word	0x000008e0


	//   ....[1]....
        /*00dc*/ 	.word	0x00000b70


	//   ....[2]....
        /*00e0*/ 	.word	0x00001230


	//   ....[3]....
        /*00e4*/ 	.word	0x000013e0


	//   ....[4]....
        /*00e8*/ 	.word	0x000016b0


	//   ....[5]....
        /*00ec*/ 	.word	0x00001860


	//   ....[6]....
        /*00f0*/ 	.word	0x00001930


	//   ....[7]....
        /*00f4*/ 	.word	0x000019e0


	//   ....[8]....
        /*00f8*/ 	.word	0x00001a90


	//   ....[9]....
        /*00fc*/ 	.word	0x00001b40


	//   ....[10]....
        /*0100*/ 	.word	0x00001bf0


	//----- nvinfo : EIATTR_VRC_CTA_INIT_COUNT
	.align		4
.L_27:
        /*0104*/ 	.byte	0x02, 0x4a
	.zero		1
	.zero		1


	//----- nvinfo : EIATTR_EXIT_INSTR_OFFSETS
	.align		4
        /*0108*/ 	.byte	0x04, 0x1c
        /*010a*/ 	.short	(.L_29 - .L_28)


	//   ....[0]....
.L_28:
        /*010c*/ 	.word	0x00001440


	//   ....[1]....
        /*0110*/ 	.word	0x000018a0


	//----- nvinfo : EIATTR_CRS_STACK_SIZE
	.align		4
.L_29:
        /*0114*/ 	.byte	0x04, 0x1e
        /*0116*/ 	.short	(.L_31 - .L_30)
.L_30:
        /*0118*/ 	.word	0x00000000


	//----- nvinfo : EIATTR_CBANK_PARAM_SIZE
	.align		4
.L_31:
        /*011c*/ 	.byte	0x03, 0x19
        /*011e*/ 	.short	0x0030


	//----- nvinfo : EIATTR_PARAM_CBANK
	.align		4
        /*0120*/ 	.byte	0x04, 0x0a
        /*0122*/ 	.short	(.L_33 - .L_32)
	.align		4
.L_32:
        /*0124*/ 	.word	index@(.nv.constant0._Z21semi_local_gpu_withifPKiiS0_iPiii)
        /*0128*/ 	.short	0x0380
        /*012a*/ 	.short	0x0030


	//----- nvinfo : EIATTR_SW_WAR
	.align		4
.L_33:
        /*012c*/ 	.byte	0x04, 0x36
        /*012e*/ 	.short	(.L_35 - .L_34)
.L_34:
        /*0130*/ 	.word	0x00000008
.L_35:


//--------------------- .nv.callgraph             --------------------------
	.section	.nv.callgraph,"",@"SHT_CUDA_CALLGRAPH"
	.align	4
	.sectionentsize	8
	.align		4
        /*0000*/ 	.word	0x00000000
	.align		4
        /*0004*/ 	.word	0xffffffff
	.align		4
        /*0008*/ 	.word	0x00000000
	.align		4
        /*000c*/ 	.word	0xfffffffe
	.align		4
        /*0010*/ 	.word	0x00000000
	.align		4
        /*0014*/ 	.word	0xfffffffd
	.align		4
        /*0018*/ 	.word	0x00000000
	.align		4
        /*001c*/ 	.word	0xfffffffc


//--------------------- .text._Z21semi_local_gpu_withifPKiiS0_iPiii --------------------------
	.section	.text._Z21semi_local_gpu_withifPKiiS0_iPiii,"ax",@progbits
	.align	128
        .global         _Z21semi_local_gpu_withifPKiiS0_iPiii
        .type           _Z21semi_local_gpu_withifPKiiS0_iPiii,@function
        .size           _Z21semi_local_gpu_withifPKiiS0_iPiii,(.L_x_47 - _Z21semi_local_gpu_withifPKiiS0_iPiii)
        .other          _Z21semi_local_gpu_withifPKiiS0_iPiii,@"STO_CUDA_ENTRY STV_DEFAULT"
_Z21semi_local_gpu_withifPKiiS0_iPiii:
.text._Z21semi_local_gpu_withifPKiiS0_iPiii:
[----:B------:R-:W-:Y:S01]  /*0000*/  LDC R1, c[0x0][0x37c] ;  /* 0x0000df00ff017b82 */ /* 0x000fe20000000800 */
[----:B------:R-:W0:Y:S07]  /*0010*/  S2R R0, SR_TID.X ;  /* 0x0000000000007919 */ /* 0x000e2e0000002100 */
[----:B------:R-:W1:Y:S01]  /*0020*/  S2UR UR12, SR_CTAID.X ;  /* 0x00000000000c79c3 */ /* 0x000e620000002500 */
[----:B------:R-:W2:Y:S01]  /*0030*/  LDCU UR7, c[0x0][0x3a8] ;  /* 0x00007500ff0777ac */ /* 0x000ea20008000800 */
[----:B------:R-:W1:Y:S01]  /*0040*/  LDCU UR5, c[0x0][0x360] ;  /* 0x00006c00ff0577ac */ /* 0x000e620008000800 */
[----:B------:R-:W-:-:S05]  /*0050*/  CS2R.32 R13, SR_CgaSize ;  /* 0x00000000000d7805 */ /* 0x000fca0000008a00 */
[----:B------:R-:W-:-:S05]  /*0060*/  IMAD R13, R13, -0xa0, RZ ;  /* 0xffffff600d0d7824 */ /* 0x000fca00078e02ff */
[----:B------:R-:W-:-:S14]  /*0070*/  R2UR UR13, R13 ;  /* 0x000000000d0d72ca */ /* 0x000fdc00000e0000 */
[----:B------:R-:W3:Y:S01]  /*0080*/  LDCU UR13, c[0x0][UR13+0x258] ;  /* 0x00004b000d0d77ac */ /* 0x000ee20008000800 */
[----:B------:R-:W-:-:S05]  /*0090*/  CS2R.32 R13, SR_CgaSize ;  /* 0x00000000000d7805 */ /* 0x000fca0000008a00 */
[----:B------:R-:W-:-:S05]  /*00a0*/  IMAD R13, R13, -0xa0, RZ ;  /* 0xffffff600d0d7824 */ /* 0x000fca00078e02ff */
[----:B------:R-:W-:-:S14]  /*00b0*/  R2UR UR14, R13 ;  /* 0x000000000d0e72ca */ /* 0x000fdc00000e0000 */
[----:B------:R-:W4:Y:S01]  /*00c0*/  LDCU UR14, c[0x0][UR14+0x254] ;  /* 0x00004a800e0e77ac */ /* 0x000f220008000800 */
[----:B------:R-:W0:Y:S01]  /*00d0*/  LDCU.64 UR10, c[0x0][0x358] ;  /* 0x00006b00ff0a77ac */ /* 0x000e220008000a00 */
[----:B--2---:R-:W-:Y:S02]  /*00e0*/  UISETP.GE.AND UP0, UPT, UR7, 0x1, UPT ;  /* 0x000000010700788c */ /* 0x004fe4000bf06270 */
[----:B-1----:R-:W-:Y:S01]  /*00f0*/  UIMAD UR5, UR12, UR5, URZ ;  /* 0x000000050c0572a4 */ /* 0x002fe2000f8e02ff */
[----:B---3--:R-:W-:Y:S02]  /*0100*/  IMAD.U32 R12, RZ, RZ, UR13 ;  /* 0x0000000dff0c7e24 */ /* 0x008fe4000f8e00ff */
[----:B----4-:R-:W-:-:S03]  /*0110*/  IMAD.U32 R13, RZ, RZ, UR14 ;  /* 0x0000000eff0d7e24 */ /* 0x010fc6000f8e00ff */
[----:B0-----:R-:W-:Y:S01]  /*0120*/  IADD3 R2, PT, PT, R0, UR5, RZ ;  /* 0x0000000500027c10 */ /* 0x001fe2000fffe0ff */
[----:B------:R-:W-:Y:S06]  /*0130*/  BRA.U !UP0, `(.L_x_0) ;  /* 0x0000000508cc7547 */ /* 0x000fec000b800000 */
[----:B------:R-:W0:Y:S01]  /*0140*/  LDCU UR6, c[0x0][0x388] ;  /* 0x00007100ff0677ac */ /* 0x000e220008000800 */
[----:B------:R-:W0:Y:S01]  /*0150*/  LDCU UR8, c[0x0][0x398] ;  /* 0x00007300ff0877ac */ /* 0x000e220008000800 */
[----:B------:R-:W-:Y:S02]  /*0160*/  UISETP.GE.U32.AND UP1, UPT, UR7, 0x8, UPT ;  /* 0x000000080700788c */ /* 0x000fe4000bf26070 */
[----:B------:R-:W-:Y:S01]  /*0170*/  ULOP3.LUT UR9, UR7, 0x7, URZ, 0xc0, !UPT ;  /* 0x0000000707097892 */ /* 0x000fe2000f8ec0ff */
[----:B------:R-:W-:-:S03]  /*0180*/  UMOV UR4, URZ ;  /* 0x000000ff00047c82 */ /* 0x000fc60008000000 */
[----:B------:R-:W-:Y:S02]  /*0190*/  UISETP.NE.AND UP0, UPT, UR9, URZ, UPT ;  /* 0x000000ff0900728c */ /* 0x000fe4000bf05270 */
[----:B0-----:R-:W-:Y:S01]  /*01a0*/  UIADD3 UR6, UPT, UPT, UR6, UR8, URZ ;  /* 0x0000000806067290 */ /* 0x001fe2000fffe0ff */
[----:B------:R-:W-:Y:S11]  /*01b0*/  BRA.U !UP1, `(.L_x_1) ;  /* 0x0000000109dc7547 */ /* 0x000ff6000b800000 */
[----:B------:R-:W0:Y:S01]  /*01c0*/  LDC R9, c[0x0][0x3ac] ;  /* 0x0000eb00ff097b82 */ /* 0x000e220000000800 */
[----:B------:R-:W-:Y:S01]  /*01d0*/  ULOP3.LUT UR4, UR7, 0x7ffffff8, URZ, 0xc0, !UPT ;  /* 0x7ffffff807047892 */ /* 0x000fe2000f8ec0ff */
[----:B------:R-:W-:-:S03]  /*01e0*/  IMAD.MOV.U32 R26, RZ, RZ, R2 ;  /* 0x000000ffff1a7224 */ /* 0x000fc600078e0002 */
[----:B------:R-:W-:-:S03]  /*01f0*/  UIADD3 UR7, UPT, UPT, -UR4, URZ, URZ ;  /* 0x000000ff04077290 */ /* 0x000fc6000fffe1ff */
[----:B------:R-:W1:Y:S01]  /*0200*/  LDC R3, c[0x0][0x3ac] ;  /* 0x0000eb00ff037b82 */ /* 0x000e620000000800 */
[C---:B0-----:R-:W-:Y:S01]  /*0210*/  IADD3 R4, PT, PT, R9.reuse, UR5, R0 ;  /* 0x0000000509047c10 */ /* 0x041fe2000fffe000 */
[C-C-:B------:R-:W-:Y:S01]  /*0220*/  IMAD R6, R9.reuse, 0x2, R2.reuse ;  /* 0x0000000209067824 */ /* 0x140fe200078e0202 */
[C---:B------:R-:W-:Y:S01]  /*0230*/  LEA R10, R9.reuse, R2, 0x2 ;  /* 0x00000002090a7211 */ /* 0x040fe200078e10ff */
[C-C-:B------:R-:W-:Y:S02]  /*0240*/  IMAD R8, R9.reuse, 0x3, R2.reuse ;  /* 0x0000000309087824 */ /* 0x140fe400078e0202 */
[C-C-:B------:R-:W-:Y:S02]  /*0250*/  IMAD R5, R9.reuse, 0x5, R2.reuse ;  /* 0x0000000509057824 */ /* 0x140fe400078e0202 */
[C-C-:B------:R-:W-:Y:S02]  /*0260*/  IMAD R7, R9.reuse, 0x6, R2.reuse ;  /* 0x0000000609077824 */ /* 0x140fe400078e0202 */
[----:B-1----:R-:W-:-:S07]  /*0270*/  IMAD R9, R9, 0x7, R2 ;  /* 0x0000000709097824 */ /* 0x002fce00078e0202 */
.L_x_2:
[----:B------:R-:W-:Y:S01]  /*0280*/  ISETP.GE.U32.AND P2, PT, R26, UR6, PT ;  /* 0x000000061a007c0c */ /* 0x000fe2000bf46070 */
[----:B------:R-:W-:Y:S01]  /*0290*/  UIADD3 UR7, UPT, UPT, UR7, 0x8, URZ ;  /* 0x0000000807077890 */ /* 0x000fe2000fffe0ff */
[----:B------:R-:W-:Y:S02]  /*02a0*/  ISETP.GE.U32.AND P1, PT, R4, UR6, PT ;  /* 0x0000000604007c0c */ /* 0x000fe4000bf26070 */
[----:B------:R-:W-:Y:S01]  /*02b0*/  ISETP.GE.U32.AND P0, PT, R6, UR6, PT ;  /* 0x0000000606007c0c */ /* 0x000fe2000bf06070 */
[----:B------:R-:W-:Y:S01]  /*02c0*/  UISETP.NE.AND UP1, UPT, UR7, URZ, UPT ;  /* 0x000000ff0700728c */ /* 0x000fe2000bf25270 */
[----:B------:R-:W-:Y:S02]  /*02d0*/  ISETP.GE.U32.AND P3, PT, R10, UR6, PT ;  /* 0x000000060a007c0c */ /* 0x000fe4000bf66070 */
[----:B------:R-:W-:Y:S02]  /*02e0*/  ISETP.GE.U32.AND P4, PT, R5, UR6, PT ;  /* 0x0000000605007c0c */ /* 0x000fe4000bf86070 */
[----:B------:R-:W-:-:S02]  /*02f0*/  ISETP.GE.U32.AND P5, PT, R7, UR6, PT ;  /* 0x0000000607007c0c */ /* 0x000fc4000bfa6070 */
[----:B------:R-:W-:Y:S01]  /*0300*/  ISETP.GE.U32.AND P6, PT, R9, UR6, PT ;  /* 0x0000000609007c0c */ /* 0x000fe2000bfc6070 */
[----:B------:R-:W0:Y:S08]  /*0310*/  @!P2 LDC.64 R16, c[0x0][0x3a0] ;  /* 0x0000e800ff10ab82 */ /* 0x000e300000000a00 */
[----:B------:R-:W1:Y:S08]  /*0320*/  @!P1 LDC.64 R14, c[0x0][0x3a0] ;  /* 0x0000e800ff0e9b82 */ /* 0x000e700000000a00 */
[----:B------:R-:W2:Y:S01]  /*0330*/  @!P0 LDC.64 R24, c[0x0][0x3a0] ;  /* 0x0000e800ff188b82 */ /* 0x000ea20000000a00 */
[----:B0-----:R-:W-:-:S07]  /*0340*/  @!P2 IMAD.WIDE R16, R26, 0x4, R16 ;  /* 0x000000041a10a825 */ /* 0x001fce00078e0210 */
[----:B------:R-:W0:Y:S01]  /*0350*/  @!P4 LDC.64 R20, c[0x0][0x3a0] ;  /* 0x0000e800ff14cb82 */ /* 0x000e220000000a00 */
[----:B------:R3:W-:Y:S01]  /*0360*/  @!P2 STG.E desc[UR10][R16.64], R26 ;  /* 0x0000001a1000a986 */ /* 0x0007e2000c10190a */
[----:B------:R-:W-:Y:S01]  /*0370*/  ISETP.GE.U32.AND P2, PT, R8, UR6, PT ;  /* 0x0000000608007c0c */ /* 0x000fe2000bf46070 */
[----:B-1----:R-:W-:-:S05]  /*0380*/  @!P1 IMAD.WIDE R28, R4, 0x4, R14 ;  /* 0x00000004041c9825 */ /* 0x002fca00078e020e */
[----:B------:R-:W1:Y:S01]  /*0390*/  @!P5 LDC.64 R18, c[0x0][0x3a0] ;  /* 0x0000e800ff12db82 */ /* 0x000e620000000a00 */
[----:B------:R4:W-:Y:S01]  /*03a0*/  @!P1 STG.E desc[UR10][R28.64], R4 ;  /* 0x000000041c009986 */ /* 0x0009e2000c10190a */
[----:B--2---:R-:W-:-:S06]  /*03b0*/  @!P0 IMAD.WIDE R24, R6, 0x4, R24 ;  /* 0x0000000406188825 */ /* 0x004fcc00078e0218 */
[----:B------:R-:W2:Y:S01]  /*03c0*/  @!P3 LDC.64 R14, c[0x0][0x3a0] ;  /* 0x0000e800ff0ebb82 */ /* 0x000ea20000000a00 */
[----:B---3--:R-:W-:Y:S01]  /*03d0*/  IMAD R26, R3, 0x8, R26 ;  /* 0x00000008031a7824 */ /* 0x008fe200078e021a */
[----:B------:R3:W-:Y:S06]  /*03e0*/  @!P0 STG.E desc[UR10][R24.64], R6 ;  /* 0x0000000618008986 */ /* 0x0007ec000c10190a */
[----:B------:R-:W5:Y:S01]  /*03f0*/  @!P2 LDC.64 R22, c[0x0][0x3a0] ;  /* 0x0000e800ff16ab82 */ /* 0x000f620000000a00 */
[----:B0-----:R-:W-:-:S04]  /*0400*/  @!P4 IMAD.WIDE R20, R5, 0x4, R20 ;  /* 0x000000040514c825 */ /* 0x001fc800078e0214 */
[----:B----4-:R-:W-:-:S03]  /*0410*/  IMAD R4, R3, 0x8, R4 ;  /* 0x0000000803047824 */ /* 0x010fc600078e0204 */
[----:B------:R-:W0:Y:S01]  /*0420*/  @!P6 LDC.64 R16, c[0x0][0x3a0] ;  /* 0x0000e800ff10eb82 */ /* 0x000e220000000a00 */
[----:B-1----:R-:W-:Y:S01]  /*0430*/  @!P5 IMAD.WIDE R18, R7, 0x4, R18 ;  /* 0x000000040712d825 */ /* 0x002fe200078e0212 */
[----:B---3--:R-:W-:-:S03]  /*0440*/  LEA R6, R3, R6, 0x3 ;  /* 0x0000000603067211 */ /* 0x008fc600078e18ff */
[----:B--2---:R-:W-:-:S04]  /*0450*/  @!P3 IMAD.WIDE R14, R10, 0x4, R14 ;  /* 0x000000040a0eb825 */ /* 0x004fc800078e020e */
[----:B-----5:R-:W-:-:S05]  /*0460*/  @!P2 IMAD.WIDE R22, R8, 0x4, R22 ;  /* 0x000000040816a825 */ /* 0x020fca00078e0216 */
[----:B------:R1:W-:Y:S01]  /*0470*/  @!P2 STG.E desc[UR10][R22.64], R8 ;  /* 0x000000081600a986 */ /* 0x0003e2000c10190a */
[----:B0-----:R-:W-:-:S03]  /*0480*/  @!P6 IMAD.WIDE R16, R9, 0x4, R16 ;  /* 0x000000040910e825 */ /* 0x001fc600078e0210 */
[----:B------:R0:W-:Y:S04]  /*0490*/  @!P3 STG.E desc[UR10][R14.64], R10 ;  /* 0x0000000a0e00b986 */ /* 0x0001e8000c10190a */
[----:B------:R2:W-:Y:S04]  /*04a0*/  @!P4 STG.E desc[UR10][R20.64], R5 ;  /* 0x000000051400c986 */ /* 0x0005e8000c10190a */
[----:B------:R3:W-:Y:S01]  /*04b0*/  @!P5 STG.E desc[UR10][R18.64], R7 ;  /* 0x000000071200d986 */ /* 0x0007e2000c10190a */
[----:B-1----:R-:W-:-:S03]  /*04c0*/  IMAD R8, R3, 0x8, R8 ;  /* 0x0000000803087824 */ /* 0x002fc600078e0208 */
[----:B------:R1:W-:Y:S01]  /*04d0*/  @!P6 STG.E desc[UR10][R16.64], R9 ;  /* 0x000000091000e986 */ /* 0x0003e2000c10190a */
[C---:B0-----:R-:W-:Y:S01]  /*04e0*/  IMAD R10, R3.reuse, 0x8, R10 ;  /* 0x00000008030a7824 */ /* 0x041fe200078e020a */
[C---:B--2---:R-:W-:Y:S01]  /*04f0*/  LEA R5, R3.reuse, R5, 0x3 ;  /* 0x0000000503057211 */ /* 0x044fe200078e18ff */
[C---:B---3--:R-:W-:Y:S02]  /*0500*/  IMAD R7, R3.reuse, 0x8, R7 ;  /* 0x0000000803077824 */ /* 0x048fe400078e0207 */
[----:B-1----:R-:W-:Y:S01]  /*0510*/  IMAD R9, R3, 0x8, R9 ;  /* 0x0000000803097824 */ /* 0x002fe200078e0209 */
[----:B------:R-:W-:Y:S06]  /*0520*/  BRA.U UP1, `(.L_x_2) ;  /* 0xfffffffd01547547 */ /* 0x000fec000b83ffff */
.L_x_1:
[----:B------:R-:W-:Y:S05]  /*0530*/  BRA.U !UP0, `(.L_x_0) ;  /* 0x0000000108cc7547 */ /* 0x000fea000b800000 */
[----:B------:R-:W0:Y:S01]  /*0540*/  LDCU UR5, c[0x0][0x3a8] ;  /* 0x00007500ff0577ac */ /* 0x000e220008000800 */
[----:B------:R-:W-:Y:S02]  /*0550*/  UISETP.GE.U32.AND UP0, UPT, UR9, 0x4, UPT ;  /* 0x000000040900788c */ /* 0x000fe4000bf06070 */
[----:B0-----:R-:W-:-:S04]  /*0560*/  ULOP3.LUT UR7, UR5, 0x3, URZ, 0xc0, !UPT ;  /* 0x0000000305077892 */ /* 0x001fc8000f8ec0ff */
[----:B------:R-:W-:-:S03]  /*0570*/  UISETP.NE.AND UP1, UPT, UR7, URZ, UPT ;  /* 0x000000ff0700728c */ /* 0x000fc6000bf25270 */
[----:B------:R-:W-:Y:S08]  /*0580*/  BRA.U !UP0, `(.L_x_3) ;  /* 0x0000000108587547 */ /* 0x000ff0000b800000 */
[----:B------:R-:W0:Y:S02]  /*0590*/  LDC R4, c[0x0][0x3ac] ;  /* 0x0000eb00ff047b82 */ /* 0x000e240000000800 */
[----:B0-----:R-:W-:Y:S01]  /*05a0*/  IMAD R3, R4, UR4, R2 ;  /* 0x0000000404037c24 */ /* 0x001fe2000f8e0202 */
[----:B------:R-:W-:-:S04]  /*05b0*/  UIADD3 UR4, UPT, UPT, UR4, 0x4, URZ ;  /* 0x0000000404047890 */ /* 0x000fc8000fffe0ff */
[C---:B------:R-:W-:Y:S02]  /*05c0*/  IADD3 R15, PT, PT, R3.reuse, R4, RZ ;  /* 0x00000004030f7210 */ /* 0x040fe40007ffe0ff */
[----:B------:R-:W-:Y:S02]  /*05d0*/  ISETP.GE.U32.AND P0, PT, R3, UR6, PT ;  /* 0x0000000603007c0c */ /* 0x000fe4000bf06070 */
[C---:B------:R-:W-:Y:S01]  /*05e0*/  ISETP.GE.U32.AND P1, PT, R15.reuse, UR6, PT ;  /* 0x000000060f007c0c */ /* 0x040fe2000bf26070 */
[----:B------:R-:W-:-:S04]  /*05f0*/  IMAD.IADD R17, R15, 0x1, R4 ;  /* 0x000000010f117824 */ /* 0x000fc800078e0204 */
[C---:B------:R-:W-:Y:S01]  /*0600*/  IMAD.IADD R19, R17.reuse, 0x1, R4 ;  /* 0x0000000111137824 */ /* 0x040fe200078e0204 */
[----:B------:R-:W-:-:S04]  /*0610*/  ISETP.GE.U32.AND P2, PT, R17, UR6, PT ;  /* 0x0000000611007c0c */ /* 0x000fc8000bf46070 */
[----:B------:R-:W-:Y:S01]  /*0620*/  ISETP.GE.U32.AND P3, PT, R19, UR6, PT ;  /* 0x0000000613007c0c */ /* 0x000fe2000bf66070 */
[----:B------:R-:W0:Y:S08]  /*0630*/  @!P0 LDC.64 R4, c[0x0][0x3a0] ;  /* 0x0000e800ff048b82 */ /* 0x000e300000000a00 */
[----:B------:R-:W1:Y:S08]  /*0640*/  @!P1 LDC.64 R6, c[0x0][0x3a0] ;  /* 0x0000e800ff069b82 */ /* 0x000e700000000a00 */
[----:B------:R-:W2:Y:S08]  /*0650*/  @!P2 LDC.64 R8, c[0x0][0x3a0] ;  /* 0x0000e800ff08ab82 */ /* 0x000eb00000000a00 */
[----:B------:R-:W3:Y:S01]  /*0660*/  @!P3 LDC.64 R10, c[0x0][0x3a0] ;  /* 0x0000e800ff0abb82 */ /* 0x000ee20000000a00 */
[----:B0-----:R-:W-:-:S05]  /*0670*/  @!P0 IMAD.WIDE R4, R3, 0x4, R4 ;  /* 0x0000000403048825 */ /* 0x001fca00078e0204 */
[----:B------:R0:W-:Y:S01]  /*0680*/  @!P0 STG.E desc[UR10][R4.64], R3 ;  /* 0x0000000304008986 */ /* 0x0001e2000c10190a */
[----:B-1----:R-:W-:-:S05]  /*0690*/  @!P1 IMAD.WIDE R6, R15, 0x4, R6 ;  /* 0x000000040f069825 */ /* 0x002fca00078e0206 */
[----:B------:R0:W-:Y:S01]  /*06a0*/  @!P1 STG.E desc[UR10][R6.64], R15 ;  /* 0x0000000f06009986 */ /* 0x0001e2000c10190a */
[----:B--2---:R-:W-:-:S05]  /*06b0*/  @!P2 IMAD.WIDE R8, R17, 0x4, R8 ;  /* 0x000000041108a825 */ /* 0x004fca00078e0208 */
[----:B------:R0:W-:Y:S01]  /*06c0*/  @!P2 STG.E desc[UR10][R8.64], R17 ;  /* 0x000000110800a986 */ /* 0x0001e2000c10190a */
[----:B---3--:R-:W-:-:S05]  /*06d0*/  @!P3 IMAD.WIDE R10, R19, 0x4, R10 ;  /* 0x00000004130ab825 */ /* 0x008fca00078e020a */
[----:B------:R0:W-:Y:S02]  /*06e0*/  @!P3 STG.E desc[UR10][R10.64], R19 ;  /* 0x000000130a00b986 */ /* 0x0001e4000c10190a */
.L_x_3:
[----:B------:R-:W-:Y:S05]  /*06f0*/  BRA.U !UP1, `(.L_x_0) ;  /* 0x00000001095c7547 */ /* 0x000fea000b800000 */
[----:B------:R-:W-:Y:S02]  /*0700*/  UISETP.NE.AND UP0, UPT, UR7, 0x1, UPT ;  /* 0x000000010700788c */ /* 0x000fe4000bf05270 */
[----:B------:R-:W-:-:S04]  /*0710*/  ULOP3.LUT UR5, UR5, 0x1, URZ, 0xc0, !UPT ;  /* 0x0000000105057892 */ /* 0x000fc8000f8ec0ff */
[----:B------:R-:W-:-:S03]  /*0720*/  UISETP.NE.U32.AND UP1, UPT, UR5, 0x1, UPT ;  /* 0x000000010500788c */ /* 0x000fc6000bf25070 */
[----:B------:R-:W-:Y:S08]  /*0730*/  BRA.U !UP0, `(.L_x_4) ;  /* 0x0000000108307547 */ /* 0x000ff0000b800000 */
[----:B0-----:R-:W0:Y:S02]  /*0740*/  LDC R3, c[0x0][0x3ac] ;  /* 0x0000eb00ff037b82 */ /* 0x001e240000000800 */
[----:B0-----:R-:W-:Y:S01]  /*0750*/  IMAD R9, R3, UR4, R2 ;  /* 0x0000000403097c24 */ /* 0x001fe2000f8e0202 */
[----:B------:R-:W-:-:S04]  /*0760*/  UIADD3 UR4, UPT, UPT, UR4, 0x2, URZ ;  /* 0x0000000204047890 */ /* 0x000fc8000fffe0ff */
[C---:B------:R-:W-:Y:S02]  /*0770*/  IADD3 R3, PT, PT, R9.reuse, R3, RZ ;  /* 0x0000000309037210 */ /* 0x040fe40007ffe0ff */
[----:B------:R-:W-:Y:S02]  /*0780*/  ISETP.GE.U32.AND P0, PT, R9, UR6, PT ;  /* 0x0000000609007c0c */ /* 0x000fe4000bf06070 */
[----:B------:R-:W-:-:S11]  /*0790*/  ISETP.GE.U32.AND P1, PT, R3, UR6, PT ;  /* 0x0000000603007c0c */ /* 0x000fd6000bf26070 */
[----:B------:R-:W0:Y:S08]  /*07a0*/  @!P0 LDC.64 R4, c[0x0][0x3a0] ;  /* 0x0000e800ff048b82 */ /* 0x000e300000000a00 */
[----:B------:R-:W1:Y:S01]  /*07b0*/  @!P1 LDC.64 R6, c[0x0][0x3a0] ;  /* 0x0000e800ff069b82 */ /* 0x000e620000000a00 */
[----:B0-----:R-:W-:-:S05]  /*07c0*/  @!P0 IMAD.WIDE R4, R9, 0x4, R4 ;  /* 0x0000000409048825 */ /* 0x001fca00078e0204 */
[----:B------:R2:W-:Y:S01]  /*07d0*/  @!P0 STG.E desc[UR10][R4.64], R9 ;  /* 0x0000000904008986 */ /* 0x0005e2000c10190a */
[----:B-1----:R-:W-:-:S05]  /*07e0*/  @!P1 IMAD.WIDE R6, R3, 0x4, R6 ;  /* 0x0000000403069825 */ /* 0x002fca00078e0206 */
[----:B------:R2:W-:Y:S02]  /*07f0*/  @!P1 STG.E desc[UR10][R6.64], R3 ;  /* 0x0000000306009986 */ /* 0x0005e4000c10190a */
.L_x_4:
[----:B------:R-:W-:Y:S05]  /*0800*/  BRA.U UP1, `(.L_x_0) ;  /* 0x0000000101187547 */ /* 0x000fea000b800000 */
[----:B0-2---:R-:W0:Y:S02]  /*0810*/  LDC R3, c[0x0][0x3ac] ;  /* 0x0000eb00ff037b82 */ /* 0x005e240000000800 */
[----:B0-----:R-:W-:-:S05]  /*0820*/  IMAD R3, R3, UR4, R2 ;  /* 0x0000000403037c24 */ /* 0x001fca000f8e0202 */
[----:B------:R-:W-:-:S13]  /*0830*/  ISETP.GE.U32.AND P0, PT, R3, UR6, PT ;  /* 0x0000000603007c0c */ /* 0x000fda000bf06070 */
[----:B------:R-:W0:Y:S02]  /*0840*/  @!P0 LDC.64 R4, c[0x0][0x3a0] ;  /* 0x0000e800ff048b82 */ /* 0x000e240000000a00 */
[----:B0-----:R-:W-:-:S05]  /*0850*/  @!P0 IMAD.WIDE R4, R3, 0x4, R4 ;  /* 0x0000000403048825 */ /* 0x001fca00078e0204 */
[----:B------:R1:W-:Y:S02]  /*0860*/  @!P0 STG.E desc[UR10][R4.64], R3 ;  /* 0x0000000304008986 */ /* 0x0003e4000c10190a */
.L_x_0:
[----:B------:R-:W-:-:S04]  /*0870*/  UISETP.NE.U32.AND UP0, UPT, UR13, URZ, UPT ;  /* 0x000000ff0d00728c */ /* 0x000fc8000bf05070 */
[----:B------:R-:W-:-:S09]  /*0880*/  UISETP.NE.AND.EX UP0, UPT, UR14, URZ, UPT, UP0 ;  /* 0x000000ff0e00728c */ /* 0x000fd2000bf05300 */
[----:B------:R-:W-:Y:S05]  /*0890*/  BRA.U UP0, `(.L_x_5) ;  /* 0x0000000100047547 */ /* 0x000fea000b800000 */
[----:B------:R-:W-:Y:S05]  /*08a0*/  BPT.TRAP 0x1 ;  /* 0x000000040000795c */ /* 0x000fea0000300000 */
.L_x_5:
[----:B012---:R-:W0:Y:S01]  /*08b0*/  S2R R3, SR_TID.Y ;  /* 0x0000000000037919 */ /* 0x007e220000002200 */
[----:B------:R-:W-:Y:S01]  /*08c0*/  BSSY B0, `(.L_x_6) ;  /* 0x0000028000007945 */ /* 0x000fe20003800000 */
[----:B------:R-:W1:Y:S01]  /*08d0*/  S2R R5, SR_TID.Z ;  /* 0x0000000000057919 */ /* 0x000e620000002300 */
[----:B------:R-:W-:Y:S01]  /*08e0*/  BAR.SYNC.DEFER_BLOCKING 0x0 ;  /* 0x0000000000007b1d */ /* 0x000fe20000010000 */
[----:B0-----:R-:W-:-:S05]  /*08f0*/  IMAD.IADD R0, R0, 0x1, R3 ;  /* 0x0000000100007824 */ /* 0x001fca00078e0203 */
[----:B-1----:R-:W-:-:S13]  /*0900*/  LOP3.LUT P0, R0, R0, RZ, R5, 0xfa, !PT ;  /* 0x000000ff00007212 */ /* 0x002fda000780fa05 */
[----:B------:R-:W-:Y:S05]  /*0910*/  @P0 BRA `(.L_x_7) ;  /* 0x0000000000880947 */ /* 0x000fea0003800000 */
[----:B------:R-:W0:Y:S01]  /*0920*/  LDCU UR4, c[0x0][0x370] ;  /* 0x00006e00ff0477ac */ /* 0x000e220008000800 */
[----:B------:R-:W1:Y:S01]  /*0930*/  S2UR UR7, SR_CTAID.Y ;  /* 0x00000000000779c3 */ /* 0x000e620000002600 */
[----:B------:R-:W2:Y:S01]  /*0940*/  S2R R5, SR_LANEID ;  /* 0x0000000000057919 */ /* 0x000ea20000000000 */
[----:B------:R-:W3:Y:S01]  /*0950*/  LDCU UR5, c[0x0][0x374] ;  /* 0x00006e80ff0577ac */ /* 0x000ee20008000800 */
[----:B------:R-:W4:Y:S05]  /*0960*/  LDCU UR6, c[0x0][0x378] ;  /* 0x00006f00ff0677ac */ /* 0x000f2a0008000800 */
[----:B------:R-:W5:Y:S01]  /*0970*/  S2UR UR8, SR_CTAID.Z ;  /* 0x00000000000879c3 */ /* 0x000f620000002700 */
[----:B------:R-:W-:-:S02]  /*0980*/  VOTEU.ANY UR15, UPT, PT ;  /* 0x00000000000f7886 */ /* 0x000fc400038e0100 */
[----:B------:R-:W2:Y:S01]  /*0990*/  FLO.U32 R4, UR15 ;  /* 0x0000000f00047d00 */ /* 0x000ea200080e0000 */
[----:B0-----:R-:W-:-:S07]  /*09a0*/  UIADD3 UR9, UPT, UPT, URZ, -UR4, URZ ;  /* 0x80000004ff097290 */ /* 0x001fce000fffe0ff */
[----:B------:R-:W0:Y:S01]  /*09b0*/  POPC R3, UR15 ;  /* 0x0000000f00037d09 */ /* 0x000e220008000000 */
[----:B-1----:R-:W-:-:S03]  /*09c0*/  UIADD3 UR4, UPT, UPT, UR12, UR7, URZ ;  /* 0x000000070c047290 */ /* 0x002fc6000fffe0ff */
[----:B------:R-:W-:Y:S02]  /*09d0*/  UMOV UR7, UR9 ;  /* 0x0000000900077c82 */ /* 0x000fe40008000000 */
[----:B---3--:R-:W-:Y:S02]  /*09e0*/  UIMAD UR5, UR7, UR5, URZ ;  /* 0x00000005070572a4 */ /* 0x008fe4000f8e02ff */
[----:B-----5:R-:W-:Y:S01]  /*09f0*/  UIADD3 UR8, UPT, UPT, -UR8, URZ, URZ ;  /* 0x000000ff08087290 */ /* 0x020fe2000fffe1ff */
[----:B--2---:R-:W-:-:S03]  /*0a00*/  ISETP.EQ.U32.AND P0, PT, R4, R5, PT ;  /* 0x000000050400720c */ /* 0x004fc60003f02070 */
[----:B------:R-:W-:Y:S02]  /*0a10*/  UISETP.NE.AND UP0, UPT, UR4, UR8, UPT ;  /* 0x000000080400728c */ /* 0x000fe4000bf05270 */
[----:B----4-:R-:W-:-:S04]  /*0a20*/  UIMAD UR4, UR6, UR5, -0x7fffffff ;  /* 0x80000001060474a4 */ /* 0x010fc8000f8e0205 */
[----:B------:R-:W-:-:S06]  /*0a30*/  USEL UR4, UR4, 0x1, !UP0 ;  /* 0x0000000104047887 */ /* 0x000fcc000c000000 */
[----:B0-----:R-:W-:Y:S01]  /*0a40*/  IMAD R5, R3, UR4, RZ ;  /* 0x0000000403057c24 */ /* 0x001fe2000f8e02ff */
[----:B------:R-:W-:Y:S06]  /*0a50*/  @P0 MEMBAR.ALL.GPU ;  /* 0x0000000000000992 */ /* 0x000fec000000a000 */
[----:B------:R-:W-:-:S00]  /*0a60*/  @P0 ERRBAR ;  /* 0x00000000000009ab */ /* 0x000fc00000000000 */
[----:B------:R-:W-:Y:S06]  /*0a70*/  @P0 CGAERRBAR ;  /* 0x00000000000005ab */ /* 0x000fec0000000000 */
[----:B------:R-:W2:Y:S01]  /*0a80*/  @P0 ATOM.E.ADD.STRONG.GPU PT, R5, desc[UR10][R12.64+0x4], R5 ;  /* 0x800004050c05098a */ /* 0x000ea200081ef10a */
[----:B------:R-:W0:Y:S02]  /*0a90*/  S2R R6, SR_LTMASK ;  /* 0x0000000000067919 */ /* 0x000e240000003900 */
[----:B0-----:R-:W-:-:S06]  /*0aa0*/  LOP3.LUT R6, R6, UR15, RZ, 0xc0, !PT ;  /* 0x0000000f06067c12 */ /* 0x001fcc000f8ec0ff */
[----:B------:R-:W0:Y:S01]  /*0ab0*/  POPC R6, R6 ;  /* 0x0000000600067309 */ /* 0x000e220000000000 */
[----:B--2---:R-:W0:Y:S02]  /*0ac0*/  SHFL.IDX PT, R3, R5, R4, 0x1f ;  /* 0x00001f0405037589 */ /* 0x004e2400000e0000 */
[----:B0-----:R-:W-:-:S07]  /*0ad0*/  IMAD R3, R6, UR4, R3 ;  /* 0x0000000406037c24 */ /* 0x001fce000f8e0203 */
.L_x_8:
[----:B------:R-:W2:Y:S04]  /*0ae0*/  LD.E.STRONG.GPU R4, desc[UR10][R12.64+0x4] ;  /* 0x0000040a0c047980 */ /* 0x000ea8000c10f900 */
[----:B--2---:R-:W-:Y:S01]  /*0af0*/  CCTL.IVALL ;  /* 0x00000000ff00798f */ /* 0x004fe20002000000 */
[----:B------:R-:W-:Y:S05]  /*0b00*/  YIELD ;  /* 0x0000000000007946 */ /* 0x000fea0003800000 */
[----:B------:R-:W-:-:S04]  /*0b10*/  LOP3.LUT R4, R4, R3, RZ, 0x3c, !PT ;  /* 0x0000000304047212 */ /* 0x000fc800078e3cff */
[----:B------:R-:W-:-:S13]  /*0b20*/  ISETP.GT.AND P0, PT, R4, -0x1, PT ;  /* 0xffffffff0400780c */ /* 0x000fda0003f04270 */
[----:B------:R-:W-:Y:S05]  /*0b30*/  @P0 BRA `(.L_x_8) ;  /* 0xfffffffc00e80947 */ /* 0x000fea000383ffff */
.L_x_7:
[----:B------:R-:W-:Y:S05]  /*0b40*/  BSYNC B0 ;  /* 0x0000000000007941 */ /* 0x000fea0003800000 */
.L_x_6:
[----:B------:R-:W-:-:S03]  /*0b50*/  UMOV UR4, 0xffffffff ;  /* 0xffffffff00047882 */ /* 0x000fc60000000000 */
[----:B------:R-:W-:Y:S05]  /*0b60*/  BRA.DIV UR4, `(.L_x_9) ;  /* 0x0000000e04587947 */ /* 0x000fea000b800000 */
[----:B------:R-:W-:Y:S06]  /*0b70*/  BAR.SYNC.DEFER_BLOCKING 0x0 ;  /* 0x0000000000007b1d */ /* 0x000fec0000010000 */
.L_x_33:
[----:B------:R-:W0:Y:S01]  /*0b80*/  LDC R10, c[0x0][0x388] ;  /* 0x0000e200ff0a7b82 */ /* 0x000e220000000800 */
[----:B------:R-:W1:Y:S01]  /*0b90*/  LDCU UR8, c[0x0][0x398] ;  /* 0x00007300ff0877ac */ /* 0x000e620008000800 */
[----:B------:R-:W-:Y:S01]  /*0ba0*/  LOP3.LUT R3, RZ, R2, RZ, 0x33, !PT ;  /* 0x00000002ff037212 */ /* 0x000fe200078e33ff */
[----:B------:R-:W-:Y:S05]  /*0bb0*/  BSSY B0, `(.L_x_10) ;  /* 0x0000087000007945 */ /* 0x000fea0003800000 */
[----:B------:R-:W2:Y:S08]  /*0bc0*/  LDC.64 R4, c[0x0][0x380] ;  /* 0x0000e000ff047b82 */ /* 0x000eb00000000a00 */
[----:B------:R-:W3:Y:S01]  /*0bd0*/  LDC.64 R6, c[0x0][0x3a0] ;  /* 0x0000e800ff067b82 */ /* 0x000ee20000000a00 */
[C---:B0-----:R-:W-:Y:S01]  /*0be0*/  ISETP.GE.AND P0, PT, R10.reuse, 0x2, PT ;  /* 0x000000020a00780c */ /* 0x041fe20003f06270 */
[----:B------:R-:W-:Y:S01]  /*0bf0*/  IMAD.IADD R3, R3, 0x1, R10 ;  /* 0x0000000103037824 */ /* 0x000fe200078e020a */
[----:B------:R-:W-:-:S03]  /*0c00*/  IADD3 R8, PT, PT, R10, -0x1, RZ ;  /* 0xffffffff0a087810 */ /* 0x000fc60007ffe0ff */
[----:B--2---:R-:W-:Y:S01]  /*0c10*/  IMAD.WIDE R4, R3, 0x4, R4 ;  /* 0x0000000403047825 */ /* 0x004fe200078e0204 */
[----:B-1----:R-:W-:-:S03]  /*0c20*/  IADD3 R3, PT, PT, -R8, UR8, RZ ;  /* 0x0000000808037c10 */ /* 0x002fc6000fffe1ff */
[----:B---3--:R-:W-:-:S04]  /*0c30*/  IMAD.WIDE R6, R2, 0x4, R6 ;  /* 0x0000000402067825 */ /* 0x008fc800078e0206 */
[----:B------:R-:W-:Y:S05]  /*0c40*/  @!P0 BRA `(.L_x_11) ;  /* 0x0000000400f48947 */ /* 0x000fea0003800000 */
[----:B------:R-:W0:Y:S01]  /*0c50*/  LDCU UR4, c[0x0][0x370] ;  /* 0x00006e00ff0477ac */ /* 0x000e220008000800 */
[----:B------:R-:W1:Y:S01]  /*0c60*/  S2UR UR7, SR_CTAID.Y ;  /* 0x00000000000779c3 */ /* 0x000e620000002600 */
[----:B------:R-:W-:Y:S01]  /*0c70*/  VIADD R9, R10, UR8 ;  /* 0x000000080a097c36 */ /* 0x000fe20008000000 */
[----:B------:R-:W-:Y:S01]  /*0c80*/  IADD3 R10, PT, PT, R2, UR8, RZ ;  /* 0x00000008020a7c10 */ /* 0x000fe2000fffe0ff */
[----:B------:R-:W2:Y:S01]  /*0c90*/  LDCU UR5, c[0x0][0x374] ;  /* 0x00006e80ff0577ac */ /* 0x000ea20008000800 */
[----:B------:R-:W-:Y:S01]  /*0ca0*/  HFMA2 R14, -RZ, RZ, 0, 0 ;  /* 0x00000000ff0e7431 */ /* 0x000fe200000001ff */
[----:B------:R-:W3:Y:S03]  /*0cb0*/  LDCU UR6, c[0x0][0x378] ;  /* 0x00006f00ff0677ac */ /* 0x000ee60008000800 */
[----:B------:R-:W4:Y:S01]  /*0cc0*/  S2UR UR9, SR_CTAID.Z ;  /* 0x00000000000979c3 */ /* 0x000f220000002700 */
[----:B------:R-:W-:Y:S01]  /*0cd0*/  IMAD.IADD R15, R10, 0x1, R3 ;  /* 0x000000010a0f7824 */ /* 0x000fe200078e0203 */
[----:B0-----:R-:W-:-:S04]  /*0ce0*/  UIADD3 UR4, UPT, UPT, URZ, -UR4, URZ ;  /* 0x80000004ff047290 */ /* 0x001fc8000fffe0ff */
[----:B--2---:R-:W-:Y:S02]  /*0cf0*/  UIMAD UR4, UR4, UR5, URZ ;  /* 0x00000005040472a4 */ /* 0x004fe4000f8e02ff */
[----:B-1----:R-:W-:Y:S02]  /*0d00*/  UIADD3 UR7, UPT, UPT, UR12, UR7, URZ ;  /* 0x000000070c077290 */ /* 0x002fe4000fffe0ff */
[----:B---3--:R-:W-:Y:S01]  /*0d10*/  UIMAD UR4, UR6, UR4, -0x7fffffff ;  /* 0x80000001060474a4 */ /* 0x008fe2000f8e0204 */
[----:B----4-:R-:W-:-:S05]  /*0d20*/  IMAD R11, RZ, RZ, -UR9 ;  /* 0x80000009ff0b7e24 */ /* 0x010fca000f8e02ff */
[----:B------:R-:W-:Y:S01]  /*0d30*/  IMAD.U32 R16, RZ, RZ, UR4 ;  /* 0x00000004ff107e24 */ /* 0x000fe2000f8e00ff */
[----:B------:R-:W-:Y:S01]  /*0d40*/  ISETP.NE.AND P0, PT, R11, UR7, PT ;  /* 0x000000070b007c0c */ /* 0x000fe2000bf05270 */
[----:B------:R-:W-:-:S03]  /*0d50*/  IMAD.IADD R11, R2, 0x1, R3 ;  /* 0x00000001020b7824 */ /* 0x000fc600078e0203 */
[----:B------:R-:W-:-:S09]  /*0d60*/  SEL R16, R16, 0x1, !P0 ;  /* 0x0000000110107807 */ /* 0x000fd20004000000 */
.L_x_21:
[----:B------:R-:W-:Y:S01]  /*0d70*/  ISETP.GE.U32.AND P0, PT, R2, R9, PT ;  /* 0x000000090200720c */ /* 0x000fe20003f06070 */
[----:B------:R-:W-:-:S12]  /*0d80*/  BSSY.RECONVERGENT B1, `(.L_x_12) ;  /* 0x0000044000017945 */ /* 0x000fd80003800200 */
[----:B01----:R-:W-:Y:S05]  /*0d90*/  @P0 BRA `(.L_x_13) ;  /* 0x0000000400080947 */ /* 0x003fea0003800000 */
[----:B------:R-:W0:Y:S02]  /*0da0*/  LDC R17, c[0x0][0x388] ;  /* 0x0000e200ff117b82 */ /* 0x000e240000000800 */
[----:B0-----:R-:W-:-:S04]  /*0db0*/  IADD3 R17, PT, PT, -R14, -0x2, R17 ;  /* 0xfffffffe0e117810 */ /* 0x001fc80007ffe111 */
[----:B------:R-:W-:-:S13]  /*0dc0*/  ISETP.GE.U32.AND P0, PT, R2, R17, PT ;  /* 0x000000110200720c */ /* 0x000fda0003f06070 */
[----:B------:R-:W-:Y:S05]  /*0dd0*/  @!P0 BRA `(.L_x_14) ;  /* 0x0000000000c08947 */ /* 0x000fea0003800000 */
[----:B------:R-:W0:Y:S02]  /*0de0*/  LDCU UR4, c[0x0][0x398] ;  /* 0x00007300ff0477ac */ /* 0x000e240008000800 */
[----:B0-----:R-:W0:Y:S01]  /*0df0*/  I2F.U32.RP R17, UR4 ;  /* 0x0000000400117d06 */ /* 0x001e220008209000 */
[----:B------:R-:W-:-:S07]  /*0e00*/  ISETP.NE.U32.AND P1, PT, RZ, UR4, PT ;  /* 0x00000004ff007c0c */ /* 0x000fce000bf25070 */
[----:B0-----:R-:W0:Y:S02]  /*0e10*/  MUFU.RCP R17, R17 ;  /* 0x0000001100117308 */ /* 0x001e240000001000 */
[----:B0-----:R-:W-:Y:S02]  /*0e20*/  VIADD R18, R17, 0xffffffe ;  /* 0x0ffffffe11127836 */ /* 0x001fe40000000000 */
[----:B------:R-:W2:Y:S04]  /*0e30*/  LDG.E R17, desc[UR10][R4.64] ;  /* 0x0000000a04117981 */ /* 0x000ea8000c1e1900 */
[----:B------:R0:W1:Y:S02]  /*0e40*/  F2I.FTZ.U32.TRUNC.NTZ R19, R18 ;  /* 0x0000001200137305 */ /* 0x000064000021f000 */
[----:B0-----:R-:W-:Y:S01]  /*0e50*/  IMAD.MOV.U32 R18, RZ, RZ, RZ ;  /* 0x000000ffff127224 */ /* 0x001fe200078e00ff */
[----:B-1----:R-:W-:-:S05]  /*0e60*/  IADD3 R21, PT, PT, RZ, -R19, RZ ;  /* 0x80000013ff157210 */ /* 0x002fca0007ffe0ff */
[----:B------:R-:W-:-:S04]  /*0e70*/  IMAD R21, R21, UR4, RZ ;  /* 0x0000000415157c24 */ /* 0x000fc8000f8e02ff */
[----:B------:R-:W-:-:S06]  /*0e80*/  IMAD.HI.U32 R19, R19, R21, R18 ;  /* 0x0000001513137227 */ /* 0x000fcc00078e0012 */
[----:B------:R-:W-:-:S04]  /*0e90*/  IMAD.HI.U32 R19, R19, R2, RZ ;  /* 0x0000000213137227 */ /* 0x000fc800078e00ff */
[----:B------:R-:W-:-:S04]  /*0ea0*/  IMAD.MOV R19, RZ, RZ, -R19 ;  /* 0x000000ffff137224 */ /* 0x000fc800078e0a13 */
[----:B------:R-:W-:Y:S02]  /*0eb0*/  IMAD R21, R19, UR4, R2 ;  /* 0x0000000413157c24 */ /* 0x000fe4000f8e0202 */
[----:B------:R-:W0:Y:S03]  /*0ec0*/  LDC.64 R18, c[0x0][0x390] ;  /* 0x0000e400ff127b82 */ /* 0x000e260000000a00 */
[----:B------:R-:W-:-:S13]  /*0ed0*/  ISETP.GE.U32.AND P0, PT, R21, UR4, PT ;  /* 0x0000000415007c0c */ /* 0x000fda000bf06070 */
[----:B------:R-:W-:-:S04]  /*0ee0*/  @P0 IADD3 R21, PT, PT, R21, -UR4, RZ ;  /* 0x8000000415150c10 */ /* 0x000fc8000fffe0ff */
[----:B------:R-:W-:-:S13]  /*0ef0*/  ISETP.GE.U32.AND P0, PT, R21, UR4, PT ;  /* 0x0000000415007c0c */ /* 0x000fda000bf06070 */
[----:B------:R-:W-:Y:S01]  /*0f00*/  @P0 VIADD R21, R21, -UR4 ;  /* 0x8000000415150c36 */ /* 0x000fe20008000000 */
[----:B------:R-:W-:-:S05]  /*0f10*/  @!P1 LOP3.LUT R21, RZ, UR4, RZ, 0x33, !PT ;  /* 0x00000004ff159c12 */ /* 0x000fca000f8e33ff */
[----:B0-----:R-:W-:-:S06]  /*0f20*/  IMAD.WIDE R18, R21, 0x4, R18 ;  /* 0x0000000415127825 */ /* 0x001fcc00078e0212 */
[----:B------:R-:W2:Y:S02]  /*0f30*/  LDG.E R18, desc[UR10][R18.64] ;  /* 0x0000000a12127981 */ /* 0x000ea4000c1e1900 */
[----:B--2---:R-:W-:-:S13]  /*0f40*/  ISETP.NE.AND P0, PT, R17, R18, PT ;  /* 0x000000121100720c */ /* 0x004fda0003f05270 */
[----:B------:R-:W-:Y:S05]  /*0f50*/  @P0 BRA `(.L_x_13) ;  /* 0x0000000000980947 */ /* 0x000fea0003800000 */
[----:B------:R-:W0:Y:S02]  /*0f60*/  LDC.64 R20, c[0x0][0x3a0] ;  /* 0x0000e800ff147b82 */ /* 0x000e240000000a00 */
[----:B0-----:R0:W2:Y:S01]  /*0f70*/  LDG.E R17, desc[UR10][R20.64] ;  /* 0x0000000a14117981 */ /* 0x0010a2000c1e1900 */
[----:B------:R-:W1:Y:S01]  /*0f80*/  I2F.U32.RP R22, R9 ;  /* 0x0000000900167306 */ /* 0x000e620000209000 */
[----:B------:R-:W-:Y:S02]  /*0f90*/  IADD3 R23, PT, PT, RZ, -R9, RZ ;  /* 0x80000009ff177210 */ /* 0x000fe40007ffe0ff */
[----:B------:R-:W-:-:S05]  /*0fa0*/  ISETP.NE.U32.AND P1, PT, R9, RZ, PT ;  /* 0x000000ff0900720c */ /* 0x000fca0003f25070 */
[----:B-1----:R-:W1:Y:S02]  /*0fb0*/  MUFU.RCP R22, R22 ;  /* 0x0000001600167308 */ /* 0x002e640000001000 */
[----:B-1----:R-:W-:-:S06]  /*0fc0*/  VIADD R18, R22, 0xffffffe ;  /* 0x0ffffffe16127836 */ /* 0x002fcc0000000000 */
[----:B------:R1:W3:Y:S02]  /*0fd0*/  F2I.FTZ.U32.TRUNC.NTZ R19, R18 ;  /* 0x0000001200137305 */ /* 0x0002e4000021f000 */
[----:B-1----:R-:W-:Y:S02]  /*0fe0*/  IMAD.MOV.U32 R18, RZ, RZ, RZ ;  /* 0x000000ffff127224 */ /* 0x002fe400078e00ff */
[----:B---3--:R-:W-:-:S04]  /*0ff0*/  IMAD R23, R23, R19, RZ ;  /* 0x0000001317177224 */ /* 0x008fc800078e02ff */
[----:B------:R-:W-:-:S06]  /*1000*/  IMAD.HI.U32 R19, R19, R23, R18 ;  /* 0x0000001713137227 */ /* 0x000fcc00078e0012 */
[----:B------:R-:W-:-:S04]  /*1010*/  IMAD.HI.U32 R19, R19, R10, RZ ;  /* 0x0000000a13137227 */ /* 0x000fc800078e00ff */
[----:B------:R-:W-:-:S04]  /*1020*/  IMAD.MOV R19, RZ, RZ, -R19 ;  /* 0x000000ffff137224 */ /* 0x000fc800078e0a13 */
[----:B0-----:R-:W-:Y:S02]  /*1030*/  IMAD R20, R9, R19, R10 ;  /* 0x0000001309147224 */ /* 0x001fe400078e020a */
[----:B------:R-:W0:Y:S03]  /*1040*/  LDC.64 R18, c[0x0][0x3a0] ;  /* 0x0000e800ff127b82 */ /* 0x000e260000000a00 */
[----:B------:R-:W-:-:S13]  /*1050*/  ISETP.GE.U32.AND P0, PT, R20, R9, PT ;  /* 0x000000091400720c */ /* 0x000fda0003f06070 */
[----:B------:R-:W-:-:S04]  /*1060*/  @P0 IADD3 R20, PT, PT, -R9, R20, RZ ;  /* 0x0000001409140210 */ /* 0x000fc80007ffe1ff */
[----:B------:R-:W-:-:S13]  /*1070*/  ISETP.GE.U32.AND P0, PT, R20, R9, PT ;  /* 0x000000091400720c */ /* 0x000fda0003f06070 */
[----:B------:R-:W-:Y:S01]  /*1080*/  @P0 IMAD.IADD R20, R20, 0x1, -R9 ;  /* 0x0000000114140824 */ /* 0x000fe200078e0a09 */
[----:B------:R-:W-:-:S05]  /*1090*/  @!P1 LOP3.LUT R20, RZ, R9, RZ, 0x33, !PT ;  /* 0x00000009ff149212 */ /* 0x000fca00078e33ff */
[----:B0-----:R-:W-:Y:S01]  /*10a0*/  IMAD.WIDE R18, R20, 0x4, R18 ;  /* 0x0000000414127825 */ /* 0x001fe200078e0212 */
[----:B--2---:R1:W-:Y:S04]  /*10b0*/  STG.E desc[UR10][R6.64], R17 ;  /* 0x0000001106007986 */ /* 0x0043e8000c10190a */
[----:B------:R1:W-:Y:S01]  /*10c0*/  STG.E desc[UR10][R18.64], R17 ;  /* 0x0000001112007986 */ /* 0x0003e2000c10190a */
[----:B------:R-:W-:Y:S05]  /*10d0*/  BRA `(.L_x_13) ;  /* 0x0000000000387947 */ /* 0x000fea0003800000 */
.L_x_14:
[----:B------:R-:W0:Y:S01]  /*10e0*/  LDC.64 R18, c[0x0][0x390] ;  /* 0x0000e400ff127b82 */ /* 0x000e220000000a00 */
[----:B------:R-:W-:-:S05]  /*10f0*/  IADD3 R17, PT, PT, R11, R14, RZ ;  /* 0x0000000e0b117210 */ /* 0x000fca0007ffe0ff */
[----:B0-----:R-:W-:Y:S02]  /*1100*/  IMAD.WIDE R18, R17, 0x4, R18 ;  /* 0x0000000411127825 */ /* 0x001fe400078e0212 */
[----:B------:R-:W2:Y:S04]  /*1110*/  LDG.E R17, desc[UR10][R4.64] ;  /* 0x0000000a04117981 */ /* 0x000ea8000c1e1900 */
[----:B------:R-:W2:Y:S02]  /*1120*/  LDG.E R18, desc[UR10][R18.64] ;  /* 0x0000000a12127981 */ /* 0x000ea4000c1e1900 */
[----:B--2---:R-:W-:-:S13]  /*1130*/  ISETP.NE.AND P0, PT, R17, R18, PT ;  /* 0x000000121100720c */ /* 0x004fda0003f05270 */
[----:B------:R-:W-:Y:S05]  /*1140*/  @P0 BRA `(.L_x_13) ;  /* 0x00000000001c0947 */ /* 0x000fea0003800000 */
[----:B------:R-:W0:Y:S08]  /*1150*/  LDC.64 R20, c[0x0][0x3a0] ;  /* 0x0000e800ff147b82 */ /* 0x000e300000000a00 */
[----:B------:R-:W1:Y:S01]  /*1160*/  LDC.64 R18, c[0x0][0x3a0] ;  /* 0x0000e800ff127b82 */ /* 0x000e620000000a00 */
[----:B0-----:R-:W2:Y:S01]  /*1170*/  LDG.E R21, desc[UR10][R20.64] ;  /* 0x0000000a14157981 */ /* 0x001ea2000c1e1900 */
[----:B------:R-:W-:-:S04]  /*1180*/  IMAD.IADD R17, R15, 0x1, R14 ;  /* 0x000000010f117824 */ /* 0x000fc800078e020e */
[----:B-1----:R-:W-:Y:S01]  /*1190*/  IMAD.WIDE R18, R17, 0x4, R18 ;  /* 0x0000000411127825 */ /* 0x002fe200078e0212 */
[----:B--2---:R0:W-:Y:S04]  /*11a0*/  STG.E desc[UR10][R6.64], R21 ;  /* 0x0000001506007986 */ /* 0x0041e8000c10190a */
[----:B------:R0:W-:Y:S02]  /*11b0*/  STG.E desc[UR10][R18.64], R21 ;  /* 0x0000001512007986 */ /* 0x0001e4000c10190a */
.L_x_13:
[----:B------:R-:W-:Y:S05]  /*11c0*/  BSYNC.RECONVERGENT B1 ;  /* 0x0000000000017941 */ /* 0x000fea0003800200 */
.L_x_12:
[----:B------:R-:W-:-:S04]  /*11d0*/  UISETP.NE.U32.AND UP0, UPT, UR13, URZ, UPT ;  /* 0x000000ff0d00728c */ /* 0x000fc8000bf05070 */
[----:B------:R-:W-:-:S09]  /*11e0*/  UISETP.NE.AND.EX UP0, UPT, UR14, URZ, UPT, UP0 ;  /* 0x000000ff0e00728c */ /* 0x000fd2000bf05300 */
[----:B------:R-:W-:Y:S05]  /*11f0*/  BRA.U !UP0, `(.L_x_15) ;  /* 0x0000000508b07547 */ /* 0x000fea000b800000 */
[----:B------:R-:W-:Y:S01]  /*1200*/  UMOV UR4, 0xffffffff ;  /* 0xffffffff00047882 */ /* 0x000fe20000000000 */
[----:B------:R-:W-:Y:S02]  /*1210*/  ISETP.NE.AND P0, PT, R0, RZ, PT ;  /* 0x000000ff0000720c */ /* 0x000fe40003f05270 */
[----:B------:R-:W-:Y:S11]  /*1220*/  BRA.DIV UR4, `(.L_x_16) ;  /* 0x0000000604d47947 */ /* 0x000ff6000b800000 */
[----:B------:R-:W-:Y:S06]  /*1230*/  BAR.SYNC.DEFER_BLOCKING 0x0 ;  /* 0x0000000000007b1d */ /* 0x000fec0000010000 */
.L_x_36:
[----:B------:R-:W-:Y:S04]  /*1240*/  BSSY B1, `(.L_x_17) ;  /* 0x0000017000017945 */ /* 0x000fe80003800000 */
[----:B------:R-:W-:Y:S05]  /*1250*/  @P0 BRA `(.L_x_18) ;  /* 0x0000000000540947 */ /* 0x000fea0003800000 */
[----:B-1----:R-:W1:Y:S01]  /*1260*/  S2R R17, SR_LANEID ;  /* 0x0000000000117919 */ /* 0x002e620000000000 */
[----:B------:R-:W-:Y:S02]  /*1270*/  VOTEU.ANY UR4, UPT, PT ;  /* 0x0000000000047886 */ /* 0x000fe400038e0100 */
[----:B0-----:R-:W1:Y:S01]  /*1280*/  FLO.U32 R18, UR4 ;  /* 0x0000000400127d00 */ /* 0x001e6200080e0000 */
[----:B------:R-:W-:-:S06]  /*1290*/  UPOPC UR5, UR4 ;  /* 0x00000004000572bf */ /* 0x000fcc0008000000 */
[----:B------:R-:W-:Y:S01]  /*12a0*/  IMAD R19, R16, UR5, RZ ;  /* 0x0000000510137c24 */ /* 0x000fe2000f8e02ff */
[----:B-1----:R-:W-:-:S13]  /*12b0*/  ISETP.EQ.U32.AND P0, PT, R18, R17, PT ;  /* 0x000000111200720c */ /* 0x002fda0003f02070 */
        /* <DEDUP_REMOVED lines=8> */
[----:B0-----:R-:W-:-:S07]  /*1340*/  IMAD R17, R16, R20, R17 ;  /* 0x0000001410117224 */ /* 0x001fce00078e0211 */
.L_x_19:
[----:B------:R-:W2:Y:S04]  /*1350*/  LD.E.STRONG.GPU R18, desc[UR10][R12.64+0x4] ;  /* 0x0000040a0c127980 */ /* 0x000ea8000c10f900 */
[----:B--2---:R-:W-:Y:S01]  /*1360*/  CCTL.IVALL ;  /* 0x00000000ff00798f */ /* 0x004fe20002000000 */
[----:B------:R-:W-:Y:S05]  /*1370*/  YIELD ;  /* 0x0000000000007946 */ /* 0x000fea0003800000 */
[----:B------:R-:W-:-:S04]  /*1380*/  LOP3.LUT R18, R18, R17, RZ, 0x3c, !PT ;  /* 0x0000001112127212 */ /* 0x000fc800078e3cff */
[----:B------:R-:W-:-:S13]  /*1390*/  ISETP.GT.AND P0, PT, R18, -0x1, PT ;  /* 0xffffffff1200780c */ /* 0x000fda0003f04270 */
[----:B------:R-:W-:Y:S05]  /*13a0*/  @P0 BRA `(.L_x_19) ;  /* 0xfffffffc00e80947 */ /* 0x000fea000383ffff */
.L_x_18:
[----:B------:R-:W-:Y:S05]  /*13b0*/  BSYNC B1 ;  /* 0x0000000000017941 */ /* 0x000fea0003800000 */
.L_x_17:
[----:B------:R-:W-:-:S03]  /*13c0*/  UMOV UR4, 0xffffffff ;  /* 0xffffffff00047882 */ /* 0x000fc60000000000 */
[----:B------:R-:W-:Y:S05]  /*13d0*/  BRA.DIV UR4, `(.L_x_20) ;  /* 0x0000000604947947 */ /* 0x000fea000b800000 */
[----:B------:R-:W-:Y:S06]  /*13e0*/  BAR.SYNC.DEFER_BLOCKING 0x0 ;  /* 0x0000000000007b1d */ /* 0x000fec0000010000 */
.L_x_39:
[----:B------:R-:W-:-:S04]  /*13f0*/  IADD3 R14, PT, PT, R14, 0x1, RZ ;  /* 0x000000010e0e7810 */ /* 0x000fc80007ffe0ff */
[----:B------:R-:W-:-:S13]  /*1400*/  ISETP.NE.AND P0, PT, R14, R8, PT ;  /* 0x000000080e00720c */ /* 0x000fda0003f05270 */
[----:B------:R-:W-:Y:S05]  /*1410*/  @P0 BRA `(.L_x_21) ;  /* 0xfffffff800540947 */ /* 0x000fea000383ffff */
.L_x_11:
[----:B------:R-:W-:Y:S05]  /*1420*/  BSYNC B0 ;  /* 0x0000000000007941 */ /* 0x000fea0003800000 */
.L_x_10:
[----:B------:R-:W-:-:S13]  /*1430*/  ISETP.GE.AND P0, PT, R3, 0x1, PT ;  /* 0x000000010300780c */ /* 0x000fda0003f06270 */
[----:B------:R-:W-:Y:S05]  /*1440*/  @!P0 EXIT ;  /* 0x000000000000894d */ /* 0x000fea0003800000 */
[----:B------:R-:W2:Y:S01]  /*1450*/  LDCU UR4, c[0x0][0x370] ;  /* 0x00006e00ff0477ac */ /* 0x000ea20008000800 */
[----:B------:R-:W3:Y:S01]  /*1460*/  S2UR UR7, SR_CTAID.Y ;  /* 0x00000000000779c3 */ /* 0x000ee20000002600 */
[----:B------:R-:W4:Y:S01]  /*1470*/  LDCU UR5, c[0x0][0x374] ;  /* 0x00006e80ff0577ac */ /* 0x000f220008000800 */
[----:B------:R-:W5:Y:S06]  /*1480*/  LDCU UR6, c[0x0][0x378] ;  /* 0x00006f00ff0677ac */ /* 0x000f6c0008000800 */
[----:B------:R-:W0:Y:S01]  /*1490*/  S2UR UR9, SR_CTAID.Z ;  /* 0x00000000000979c3 */ /* 0x000e220000002700 */
[----:B------:R-:W1:Y:S01]  /*14a0*/  LDCU UR8, c[0x0][0x398] ;  /* 0x00007300ff0877ac */ /* 0x000e620008000800 */
[----:B--2---:R-:W-:-:S04]  /*14b0*/  UIADD3 UR4, UPT, UPT, URZ, -UR4, URZ ;  /* 0x80000004ff047290 */ /* 0x004fc8000fffe0ff */
[----:B----4-:R-:W-:Y:S02]  /*14c0*/  UIMAD UR4, UR4, UR5, URZ ;  /* 0x00000005040472a4 */ /* 0x010fe4000f8e02ff */
[----:B---3--:R-:W-:Y:S02]  /*14d0*/  UIADD3 UR7, UPT, UPT, UR12, UR7, URZ ;  /* 0x000000070c077290 */ /* 0x008fe4000fffe0ff */
[----:B-----5:R-:W-:Y:S01]  /*14e0*/  UIMAD UR4, UR6, UR4, -0x7fffffff ;  /* 0x80000001060474a4 */ /* 0x020fe2000f8e0204 */
[----:B-1----:R-:W-:Y:S01]  /*14f0*/  IADD3 R9, PT, PT, R2, UR8, RZ ;  /* 0x0000000802097c10 */ /* 0x002fe2000fffe0ff */
[----:B0-----:R-:W-:-:S04]  /*1500*/  IMAD R8, RZ, RZ, -UR9 ;  /* 0x80000009ff087e24 */ /* 0x001fc8000f8e02ff */
[----:B------:R-:W-:Y:S02]  /*1510*/  MOV R10, UR4 ;  /* 0x00000004000a7c02 */ /* 0x000fe40008000f00 */
[----:B------:R-:W-:Y:S01]  /*1520*/  ISETP.NE.AND P0, PT, R8, UR7, PT ;  /* 0x0000000708007c0c */ /* 0x000fe2000bf05270 */
[----:B------:R-:W-:-:S03]  /*1530*/  IMAD.MOV.U32 R8, RZ, RZ, RZ ;  /* 0x000000ffff087224 */ /* 0x000fc600078e00ff */
[----:B------:R-:W-:-:S09]  /*1540*/  SEL R10, R10, 0x1, !P0 ;  /* 0x000000010a0a7807 */ /* 0x000fd20004000000 */
.L_x_30:
[----:B0-----:R-:W0:Y:S01]  /*1550*/  LDC.64 R14, c[0x0][0x390] ;  /* 0x0000e400ff0e7b82 */ /* 0x001e220000000a00 */
[----:B------:R-:W-:-:S04]  /*1560*/  IMAD.IADD R11, R2, 0x1, R8 ;  /* 0x00000001020b7824 */ /* 0x000fc800078e0208 */
[----:B0-----:R-:W-:Y:S02]  /*1570*/  IMAD.WIDE R14, R11, 0x4, R14 ;  /* 0x000000040b0e7825 */ /* 0x001fe400078e020e */
[----:B------:R-:W2:Y:S04]  /*1580*/  LDG.E R11, desc[UR10][R4.64] ;  /* 0x0000000a040b7981 */ /* 0x000ea8000c1e1900 */
[----:B------:R-:W2:Y:S01]  /*1590*/  LDG.E R14, desc[UR10][R14.64] ;  /* 0x0000000a0e0e7981 */ /* 0x000ea2000c1e1900 */
[----:B------:R-:W-:Y:S01]  /*15a0*/  BSSY.RECONVERGENT B0, `(.L_x_22) ;  /* 0x000000a000007945 */ /* 0x000fe20003800200 */
[----:B--2---:R-:W-:-:S13]  /*15b0*/  ISETP.NE.AND P0, PT, R11, R14, PT ;  /* 0x0000000e0b00720c */ /* 0x004fda0003f05270 */
[----:B------:R-:W-:Y:S05]  /*15c0*/  @P0 BRA `(.L_x_23) ;  /* 0x00000000001c0947 */ /* 0x000fea0003800000 */
[----:B------:R-:W0:Y:S08]  /*15d0*/  LDC.64 R16, c[0x0][0x3a0] ;  /* 0x0000e800ff107b82 */ /* 0x000e300000000a00 */
[----:B------:R-:W1:Y:S01]  /*15e0*/  LDC.64 R14, c[0x0][0x3a0] ;  /* 0x0000e800ff0e7b82 */ /* 0x000e620000000a00 */
[----:B0-----:R-:W2:Y:S01]  /*15f0*/  LDG.E R17, desc[UR10][R16.64] ;  /* 0x0000000a10117981 */ /* 0x001ea2000c1e1900 */
[----:B------:R-:W-:-:S05]  /*1600*/  IADD3 R11, PT, PT, R9, R8, RZ ;  /* 0x00000008090b7210 */ /* 0x000fca0007ffe0ff */
[----:B-1----:R-:W-:Y:S01]  /*1610*/  IMAD.WIDE R14, R11, 0x4, R14 ;  /* 0x000000040b0e7825 */ /* 0x002fe200078e020e */
[----:B--2---:R0:W-:Y:S04]  /*1620*/  STG.E desc[UR10][R6.64], R17 ;  /* 0x0000001106007986 */ /* 0x0041e8000c10190a */
[----:B------:R0:W-:Y:S02]  /*1630*/  STG.E desc[UR10][R14.64], R17 ;  /* 0x000000110e007986 */ /* 0x0001e4000c10190a */
.L_x_23:
[----:B------:R-:W-:Y:S05]  /*1640*/  BSYNC.RECONVERGENT B0 ;  /* 0x0000000000007941 */ /* 0x000fea0003800200 */
.L_x_22:
[----:B------:R-:W-:-:S04]  /*1650*/  UISETP.NE.U32.AND UP0, UPT, UR13, URZ, UPT ;  /* 0x000000ff0d00728c */ /* 0x000fc8000bf05070 */
[----:B------:R-:W-:-:S09]  /*1660*/  UISETP.NE.AND.EX UP0, UPT, UR14, URZ, UPT, UP0 ;  /* 0x000000ff0e00728c */ /* 0x000fd2000bf05300 */
[----:B------:R-:W-:Y:S05]  /*1670*/  BRA.U !UP0, `(.L_x_24) ;  /* 0x00000001088c7547 */ /* 0x000fea000b800000 */
[----:B------:R-:W-:Y:S01]  /*1680*/  UMOV UR4, 0xffffffff ;  /* 0xffffffff00047882 */ /* 0x000fe20000000000 */
[----:B------:R-:W-:Y:S02]  /*1690*/  ISETP.NE.AND P0, PT, R0, RZ, PT ;  /* 0x000000ff0000720c */ /* 0x000fe40003f05270 */
[----:B------:R-:W-:Y:S11]  /*16a0*/  BRA.DIV UR4, `(.L_x_25) ;  /* 0x00000006040c7947 */ /* 0x000ff6000b800000 */
[----:B------:R-:W-:Y:S06]  /*16b0*/  BAR.SYNC.DEFER_BLOCKING 0x0 ;  /* 0x0000000000007b1d */ /* 0x000fec0000010000 */
.L_x_42:
[----:B------:R-:W-:Y:S04]  /*16c0*/  BSSY B0, `(.L_x_26) ;  /* 0x0000017000007945 */ /* 0x000fe80003800000 */
[----:B------:R-:W-:Y:S05]  /*16d0*/  @P0 BRA `(.L_x_27) ;  /* 0x0000000000540947 */ /* 0x000fea0003800000 */
[----:B------:R-:W1:Y:S01]  /*16e0*/  S2R R11, SR_LANEID ;  /* 0x00000000000b7919 */ /* 0x000e620000000000 */
        /* <DEDUP_REMOVED lines=14> */
.L_x_28:
[----:B------:R-:W2:Y:S04]  /*17d0*/  LD.E.STRONG.GPU R14, desc[UR10][R12.64+0x4] ;  /* 0x0000040a0c0e7980 */ /* 0x000ea8000c10f900 */
[----:B--2---:R-:W-:Y:S01]  /*17e0*/  CCTL.IVALL ;  /* 0x00000000ff00798f */ /* 0x004fe20002000000 */
[----:B------:R-:W-:Y:S05]  /*17f0*/  YIELD ;  /* 0x0000000000007946 */ /* 0x000fea0003800000 */
[----:B------:R-:W-:-:S04]  /*1800*/  LOP3.LUT R14, R14, R11, RZ, 0x3c, !PT ;  /* 0x0000000b0e0e7212 */ /* 0x000fc800078e3cff */
[----:B------:R-:W-:-:S13]  /*1810*/  ISETP.GT.AND P0, PT, R14, -0x1, PT ;  /* 0xffffffff0e00780c */ /* 0x000fda0003f04270 */
[----:B------:R-:W-:Y:S05]  /*1820*/  @P0 BRA `(.L_x_28) ;  /* 0xfffffffc00e80947 */ /* 0x000fea000383ffff */
.L_x_27:
[----:B------:R-:W-:Y:S05]  /*1830*/  BSYNC B0 ;  /* 0x0000000000007941 */ /* 0x000fea0003800000 */
.L_x_26:
[----:B------:R-:W-:-:S03]  /*1840*/  UMOV UR4, 0xffffffff ;  /* 0xffffffff00047882 */ /* 0x000fc60000000000 */
[----:B------:R-:W-:Y:S05]  /*1850*/  BRA.DIV UR4, `(.L_x_29) ;  /* 0x0000000204cc7947 */ /* 0x000fea000b800000 */
[----:B------:R-:W-:Y:S06]  /*1860*/  BAR.SYNC.DEFER_BLOCKING 0x0 ;  /* 0x0000000000007b1d */ /* 0x000fec0000010000 */
.L_x_45:
[----:B------:R-:W-:-:S05]  /*1870*/  VIADD R8, R8, 0x1 ;  /* 0x0000000108087836 */ /* 0x000fca0000000000 */
[----:B------:R-:W-:-:S13]  /*1880*/  ISETP.NE.AND P0, PT, R8, R3, PT ;  /* 0x000000030800720c */ /* 0x000fda0003f05270 */
[----:B------:R-:W-:Y:S05]  /*1890*/  @P0 BRA `(.L_x_30) ;  /* 0xfffffffc002c0947 */ /* 0x000fea000383ffff */
[----:B------:R-:W-:Y:S05]  /*18a0*/  EXIT ;  /* 0x000000000000794d */ /* 0x000fea0003800000 */
.L_x_24:
[----:B------:R-:W-:Y:S05]  /*18b0*/  BPT.TRAP 0x1 ;  /* 0x000000040000795c */ /* 0x000fea0000300000 */
.L_x_15:
[----:B------:R-:W-:Y:S05]  /*18c0*/  BPT.TRAP 0x1 ;  /* 0x000000040000795c */ /* 0x000fea0000300000 */
.L_x_9:
[----:B------:R-:W-:Y:S01]  /*18d0*/  BSSY B0, `(.L_x_31) ;  /* 0x0000009000007945 */ /* 0x000fe20003800000 */
[----:B01----:R-:W-:Y:S02]  /*18e0*/  CS2R R18, SRZ ;  /* 0x0000000000127805 */ /* 0x003fe4000001ff00 */
[----:B------:R-:W-:-:S07]  /*18f0*/  MOV R17, 0xffffffff ;  /* 0xffffffff00117802 */ /* 0x000fce0000000f00 */
[----:B------:R-:W-:Y:S05]  /*1900*/  WARPSYNC.COLLECTIVE.ALL `(.L_x_32) ;  /* 0x0000000000147948 */ /* 0x000fea0003c00000 */
[----:B------:R-:W-:-:S04]  /*1910*/  SHF.L.U32 R19, R19, 0x10, RZ ;  /* 0x0000001013137819 */ /* 0x000fc800000006ff */
[----:B------:R-:W-:-:S05]  /*1920*/  LOP3.LUT R19, R19, 0xf, R18, 0xf8, !PT ;  /* 0x0000000f13137812 */ /* 0x000fca00078ef812 */
[----:B------:R0:W-:Y:S02]  /*1930*/  BAR.SYNC.DEFER_BLOCKING R19, R19 ;  /* 0x000000130000731d */ /* 0x0001e40000010000 */
[----:B0-----:R-:W-:-:S04]  /*1940*/  SHF.R.U32 R19, R19, 0x10, RZ ;  /* 0x0000001013137819 */ /* 0x001fc800000016ff */
[----:B------:R-:W-:Y:S05]  /*1950*/  ENDCOLLECTIVE ;  /* 0x000000000000791b */ /* 0x000fea0003800000 */
.L_x_32:
[----:B------:R-:W-:Y:S05]  /*1960*/  BSYNC B0 ;  /* 0x0000000000007941 */ /* 0x000fea0003800000 */
.L_x_31:
[----:B------:R-:W-:Y:S05]  /*1970*/  BRA `(.L_x_33) ;  /* 0xfffffff000807947 */ /* 0x000fea000383ffff */
.L_x_16:
[----:B------:R-:W-:Y:S01]  /*1980*/  BSSY B1, `(.L_x_34) ;  /* 0x0000009000017945 */ /* 0x000fe20003800000 */
[----:B01----:R-:W-:Y:S01]  /*1990*/  CS2R R18, SRZ ;  /* 0x0000000000127805 */ /* 0x003fe2000001ff00 */
[----:B------:R-:W-:-:S07]  /*19a0*/  IMAD.MOV.U32 R17, RZ, RZ, -0x1 ;  /* 0xffffffffff117424 */ /* 0x000fce00078e00ff */
[----:B------:R-:W-:Y:S05]  /*19b0*/  WARPSYNC.COLLECTIVE.ALL `(.L_x_35) ;  /* 0x0000000000147948 */ /* 0x000fea0003c00000 */
[----:B------:R-:W-:-:S04]  /*19c0*/  SHF.L.U32 R19, R19, 0x10, RZ ;  /* 0x0000001013137819 */ /* 0x000fc800000006ff */
[----:B------:R-:W-:-:S05]  /*19d0*/  LOP3.LUT R19, R19, 0xf, R18, 0xf8, !PT ;  /* 0x0000000f13137812 */ /* 0x000fca00078ef812 */
[----:B------:R0:W-:Y:S02]  /*19e0*/  BAR.SYNC.DEFER_BLOCKING R19, R19 ;  /* 0x000000130000731d */ /* 0x0001e40000010000 */
[----:B0-----:R-:W-:-:S04]  /*19f0*/  SHF.R.U32 R19, R19, 0x10, RZ ;  /* 0x0000001013137819 */ /* 0x001fc800000016ff */
[----:B------:R-:W-:Y:S05]  /*1a00*/  ENDCOLLECTIVE ;  /* 0x000000000000791b */ /* 0x000fea0003800000 */
.L_x_35:
[----:B------:R-:W-:Y:S05]  /*1a10*/  BSYNC B1 ;  /* 0x0000000000017941 */ /* 0x000fea0003800000 */
.L_x_34:
[----:B------:R-:W-:Y:S05]  /*1a20*/  BRA `(.L_x_36) ;  /* 0xfffffff800047947 */ /* 0x000fea000383ffff */
.L_x_20:
        /* <DEDUP_REMOVED lines=9> */
.L_x_38:
[----:B------:R-:W-:Y:S05]  /*1ac0*/  BSYNC B1 ;  /* 0x0000000000017941 */ /* 0x000fea0003800000 */
.L_x_37:
[----:B------:R-:W-:Y:S05]  /*1ad0*/  BRA `(.L_x_39) ;  /* 0xfffffff800447947 */ /* 0x000fea000383ffff */
.L_x_25:
[----:B------:R-:W-:Y:S01]  /*1ae0*/  BSSY B0, `(.L_x_40) ;  /* 0x0000009000007945 */ /* 0x000fe20003800000 */
[----:B------:R-:W-:Y:S01]  /*1af0*/  CS2R R18, SRZ ;  /* 0x0000000000127805 */ /* 0x000fe2000001ff00 */
[----:B0-----:R-:W-:-:S07]  /*1b00*/  IMAD.MOV.U32 R17, RZ, RZ, -0x1 ;  /* 0xffffffffff117424 */ /* 0x001fce00078e00ff */
[----:B------:R-:W-:Y:S05]  /*1b10*/  WARPSYNC.COLLECTIVE.ALL `(.L_x_41) ;  /* 0x0000000000147948 */ /* 0x000fea0003c00000 */
[----:B------:R-:W-:-:S04]  /*1b20*/  SHF.L.U32 R19, R19, 0x10, RZ ;  /* 0x0000001013137819 */ /* 0x000fc800000006ff */
[----:B------:R-:W-:-:S05]  /*1b30*/  LOP3.LUT R19, R19, 0xf, R18, 0xf8, !PT ;  /* 0x0000000f13137812 */ /* 0x000fca00078ef812 */
[----:B------:R0:W-:Y:S02]  /*1b40*/  BAR.SYNC.DEFER_BLOCKING R19, R19 ;  /* 0x000000130000731d */ /* 0x0001e40000010000 */
[----:B0-----:R-:W-:-:S04]  /*1b50*/  SHF.R.U32 R19, R19, 0x10, RZ ;  /* 0x0000001013137819 */ /* 0x001fc800000016ff */
[----:B------:R-:W-:Y:S05]  /*1b60*/  ENDCOLLECTIVE ;  /* 0x000000000000791b */ /* 0x000fea0003800000 */
.L_x_41:
[----:B------:R-:W-:Y:S05]  /*1b70*/  BSYNC B0 ;  /* 0x0000000000007941 */ /* 0x000fea0003800000 */
.L_x_40:
[----:B------:R-:W-:Y:S05]  /*1b80*/  BRA `(.L_x_42) ;  /* 0xfffffff800cc7947 */ /* 0x000fea000383ffff */
.L_x_29:
[----:B------:R-:W-:Y:S01]  /*1b90*/  BSSY B0, `(.L_x_43) ;  /* 0x0000009000007945 */ /* 0x000fe20003800000 */
[----:B------:R-:W-:Y:S02]  /*1ba0*/  CS2R R18, SRZ ;  /* 0x0000000000127805 */ /* 0x000fe4000001ff00 */
[----:B0-----:R-:W-:-:S07]  /*1bb0*/  MOV R17, 0xffffffff ;  /* 0xffffffff00117802 */ /* 0x001fce0000000f00 */
[----:B------:R-:W-:Y:S05]  /*1bc0*/  WARPSYNC.COLLECTIVE.ALL `(.L_x_44) ;  /* 0x0000000000147948 */ /* 0x000fea0003c00000 */
[----:B------:R-:W-:-:S04]  /*1bd0*/  SHF.L.U32 R19, R19, 0x10, RZ ;  /* 0x0000001013137819 */ /* 0x000fc800000006ff */
[----:B------:R-:W-:-:S05]  /*1be0*/  LOP3.LUT R19, R19, 0xf, R18, 0xf8, !PT ;  /* 0x0000000f13137812 */ /* 0x000fca00078ef812 */
[----:B------:R0:W-:Y:S02]  /*1bf0*/  BAR.SYNC.DEFER_BLOCKING R19, R19 ;  /* 0x000000130000731d */ /* 0x0001e40000010000 */
[----:B0-----:R-:W-:-:S04]  /*1c00*/  SHF.R.U32 R19, R19, 0x10, RZ ;  /* 0x0000001013137819 */ /* 0x001fc800000016ff */
[----:B------:R-:W-:Y:S05]  /*1c10*/  ENDCOLLECTIVE ;  /* 0x000000000000791b */ /* 0x000fea0003800000 */
.L_x_44:
[----:B------:R-:W-:Y:S05]  /*1c20*/  BSYNC B0 ;  /* 0x0000000000007941 */ /* 0x000fea0003800000 */
.L_x_43:
[----:B------:R-:W-:Y:S05]  /*1c30*/  BRA `(.L_x_45) ;  /* 0xfffffffc000c7947 */ /* 0x000fea000383ffff */
.L_x_46:
[----:B------:R-:W-:-:S00]  /*1c40*/  BRA `(.L_x_46) ;  /* 0xfffffffc00fc7947 */ /* 0x000fc0000383ffff */
[----:B------:R-:W-:-:S00]  /*1c50*/  NOP ;  /* 0x0000000000007918 */ /* 0x000fc00000000000 */
        /* <DEDUP_REMOVED lines=10> */
.L_x_47:


//--------------------- .nv.shared.reserved.0     --------------------------
	.section	.nv.shared.reserved.0,"aw",@nobits
	.weak		__nv_reservedSMEM_offset_0_alias
	.size		__nv_reservedSMEM_offset_0_alias, 0, 64
	.other		__nv_reservedSMEM_offset_0_alias,@"STO_CUDA_RESERVED_SHARED STV_DEFAULT"
__nv_reservedSMEM_offset_0_alias:
	.zero		0
	.zero		64


//--------------------- .nv.constant0._Z21semi_local_gpu_withifPKiiS0_iPiii --------------------------
	.section	.nv.constant0._Z21semi_local_gpu_withifPKiiS0_iPiii,"a",@progbits
	.sectionflags	@""
	.align	4
.nv.constant0._Z21semi_local_gpu_withifPKiiS0_iPiii:
	.zero		944


//--------------------- SYMBOLS --------------------------

	.type		.nv.reservedSmem.offset0,@object
	.size		.nv.reservedSmem.offset0,0x4
